	.target	sm_90a

	.elftype	@"ET_EXEC"


//--------------------- .note.nv.tkinfo           --------------------------
	.section	.note.nv.tkinfo,"",@"SHT_NOTE"
	.sectionflags	@"SHF_NOTE_NV_TKINFO"
	.tkinfo
        /*0018*/ 	.word	0x00000002
        /*0030*/ 	.string	""
        /*0030*/ 	.string	"ptxas"
        /*0030*/ 	.string	"Cuda compilation tools, release 13.0, V13.0.88"
        /*0030*/ 	.string	"Build cuda_13.0.r13.0/compiler.36424714_0"
        /*0030*/ 	.string	"-arch sm_90a -m 64 "



//--------------------- .note.nv.cuinfo           --------------------------
	.section	.note.nv.cuinfo,"",@"SHT_NOTE"
	.sectionflags	@"SHF_NOTE_NV_CUINFO"
        /*0018*/ 	.short	0x0002
        /*001a*/ 	.short	0x005a
        /*001c*/ 	.short	0x0082
	.zero		2


//--------------------- .nv.info                  --------------------------
	.section	.nv.info,"",@"SHT_CUDA_INFO"
	.align	4


	//----- nvinfo : EIATTR_REGCOUNT
	.align		4
        /*0000*/ 	.byte	0x04, 0x2f
        /*0002*/ 	.short	(.L_12 - .L_11)
	.align		4
.L_11:
        /*0004*/ 	.word	index@(_ZN7cutlass13device_kernelIN5flash19enable_sm80_to_sm89INS1_16FlashAttnFwdSm80INS1_25CollectiveMainloopFwdSm80ILi8ELi1ELb0EN4cute5tupleIJNS5_1CILi128EEENS7_ILi48EEENS7_ILi256EEEEEELi256ENS_10bfloat16_tEfNS_4arch4Sm80ELb1ELb0ELb1ELb1ELb0ELb1ELb1ELb0EEENS1_21CollectiveEpilogueFwdINS6_IJS8_SA_S9_EEENS6_IJNS7_ILi1EEESI_SI_EEESC_SE_Li256ELb1ELb1ELb0ELb0EEENS1_19SingleTileSchedulerILb1ELb0ELb1ELi128EEEEEEEEEvNT_6ParamsE)
        /*0008*/ 	.word	0x00000004


	//----- nvinfo : EIATTR_FRAME_SIZE
	.align		4
.L_12:
        /*000c*/ 	.byte	0x04, 0x11
        /*000e*/ 	.short	(.L_14 - .L_13)
	.align		4
.L_13:
        /*0010*/ 	.word	index@(_ZN7cutlass13device_kernelIN5flash19enable_sm80_to_sm89INS1_16FlashAttnFwdSm80INS1_25CollectiveMainloopFwdSm80ILi8ELi1ELb0EN4cute5tupleIJNS5_1CILi128EEENS7_ILi48EEENS7_ILi256EEEEEELi256ENS_10bfloat16_tEfNS_4arch4Sm80ELb1ELb0ELb1ELb1ELb0ELb1ELb1ELb0EEENS1_21CollectiveEpilogueFwdINS6_IJS8_SA_S9_EEENS6_IJNS7_ILi1EEESI_SI_EEESC_SE_Li256ELb1ELb1ELb0ELb0EEENS1_19SingleTileSchedulerILb1ELb0ELb1ELi128EEEEEEEEEvNT_6ParamsE)
        /*0014*/ 	.word	0x00000000


	//----- nvinfo : EIATTR_REGCOUNT
	.align		4
.L_14:
        /*0018*/ 	.byte	0x04, 0x2f
        /*001a*/ 	.short	(.L_16 - .L_15)
	.align		4
.L_15:
        /*001c*/ 	.word	index@(_ZN7cutlass13device_kernelIN5flash19enable_sm80_to_sm89INS1_16FlashAttnFwdSm80INS1_25CollectiveMainloopFwdSm80ILi8ELi1ELb0EN4cute5tupleIJNS5_1CILi128EEENS7_ILi96EEENS7_ILi256EEEEEELi256ENS_10bfloat16_tEfNS_4arch4Sm80ELb1ELb0ELb1ELb1ELb0ELb0ELb1ELb0EEENS1_21CollectiveEpilogueFwdINS6_IJS8_SA_S9_EEENS6_IJNS7_ILi1EEESI_SI_EEESC_SE_Li256ELb1ELb1ELb0ELb0EEENS1_19SingleTileSchedulerILb1ELb0ELb1ELi128EEEEEEEEEvNT_6ParamsE)
        /*0020*/ 	.word	0x00000004


	//----- nvinfo : EIATTR_FRAME_SIZE
	.align		4
.L_16:
        /*0024*/ 	.byte	0x04, 0x11
        /*0026*/ 	.short	(.L_18 - .L_17)
	.align		4
.L_17:
        /*0028*/ 	.word	index@(_ZN7cutlass13device_kernelIN5flash19enable_sm80_to_sm89INS1_16FlashAttnFwdSm80INS1_25CollectiveMainloopFwdSm80ILi8ELi1ELb0EN4cute5tupleIJNS5_1CILi128EEENS7_ILi96EEENS7_ILi256EEEEEELi256ENS_10bfloat16_tEfNS_4arch4Sm80ELb1ELb0ELb1ELb1ELb0ELb0ELb1ELb0EEENS1_21CollectiveEpilogueFwdINS6_IJS8_SA_S9_EEENS6_IJNS7_ILi1EEESI_SI_EEESC_SE_Li256ELb1ELb1ELb0ELb0EEENS1_19SingleTileSchedulerILb1ELb0ELb1ELi128EEEEEEEEEvNT_6ParamsE)
        /*002c*/ 	.word	0x00000000


	//----- nvinfo : EIATTR_REGCOUNT
	.align		4
.L_18:
        /*0030*/ 	.byte	0x04, 0x2f
        /*0032*/ 	.short	(.L_20 - .L_19)
	.align		4
.L_19:
        /*0034*/ 	.word	index@(_ZN7cutlass13device_kernelIN5flash19enable_sm80_to_sm89INS1_16FlashAttnFwdSm80INS1_25CollectiveMainloopFwdSm80ILi8ELi1ELb0EN4cute5tupleIJNS5_1CILi128EEENS7_ILi96EEENS7_ILi256EEEEEELi256ENS_10bfloat16_tEfNS_4arch4Sm80ELb1ELb0ELb1ELb0ELb0ELb0ELb1ELb0EEENS1_21CollectiveEpilogueFwdINS6_IJS8_SA_S9_EEENS6_IJNS7_ILi1EEESI_SI_EEESC_SE_Li256ELb0ELb1ELb0ELb0EEENS1_30DynamicPersistentTileSchedulerILi256ELi256ELb0ELb1ELb0EEEEEEEEEvNT_6ParamsE)
        /*0038*/ 	.word	0x00000004


	//----- nvinfo : EIATTR_FRAME_SIZE
	.align		4
.L_20:
        /*003c*/ 	.byte	0x04, 0x11
        /*003e*/ 	.short	(.L_22 - .L_21)
	.align		4
.L_21:
        /*0040*/ 	.word	index@(_ZN7cutlass13device_kernelIN5flash19enable_sm80_to_sm89INS1_16FlashAttnFwdSm80INS1_25CollectiveMainloopFwdSm80ILi8ELi1ELb0EN4cute5tupleIJNS5_1CILi128EEENS7_ILi96EEENS7_ILi256EEEEEELi256ENS_10bfloat16_tEfNS_4arch4Sm80ELb1ELb0ELb1ELb0ELb0ELb0ELb1ELb0EEENS1_21CollectiveEpilogueFwdINS6_IJS8_SA_S9_EEENS6_IJNS7_ILi1EEESI_SI_EEESC_SE_Li256ELb0ELb1ELb0ELb0EEENS1_30DynamicPersistentTileSchedulerILi256ELi256ELb0ELb1ELb0EEEEEEEEEvNT_6ParamsE)
        /*0044*/ 	.word	0x00000000


	//----- nvinfo : EIATTR_REGCOUNT
	.align		4
.L_22:
        /*0048*/ 	.byte	0x04, 0x2f
        /*004a*/ 	.short	(.L_24 - .L_23)
	.align		4
.L_23:
        /*004c*/ 	.word	index@(_ZN7cutlass13device_kernelIN5flash19enable_sm80_to_sm89INS1_16FlashAttnFwdSm80INS1_25CollectiveMainloopFwdSm80ILi8ELi1ELb0EN4cute5tupleIJNS5_1CILi128EEENS7_ILi48EEENS7_ILi256EEEEEELi256ENS_10bfloat16_tEfNS_4arch4Sm80ELb0ELb1ELb1ELb1ELb0ELb1ELb1ELb0EEENS1_21CollectiveEpilogueFwdINS6_IJS8_SA_S9_EEENS6_IJNS7_ILi1EEESI_SI_EEESC_SE_Li256ELb1ELb1ELb0ELb0EEENS1_19SingleTileSchedulerILb1ELb0ELb1ELi128EEEEEEEEEvNT_6ParamsE)
        /*0050*/ 	.word	0x00000004


	//----- nvinfo : EIATTR_FRAME_SIZE
	.align		4
.L_24:
        /*0054*/ 	.byte	0x04, 0x11
        /*0056*/ 	.short	(.L_26 - .L_25)
	.align		4
.L_25:
        /*0058*/ 	.word	index@(_ZN7cutlass13device_kernelIN5flash19enable_sm80_to_sm89INS1_16FlashAttnFwdSm80INS1_25CollectiveMainloopFwdSm80ILi8ELi1ELb0EN4cute5tupleIJNS5_1CILi128EEENS7_ILi48EEENS7_ILi256EEEEEELi256ENS_10bfloat16_tEfNS_4arch4Sm80ELb0ELb1ELb1ELb1ELb0ELb1ELb1ELb0EEENS1_21CollectiveEpilogueFwdINS6_IJS8_SA_S9_EEENS6_IJNS7_ILi1EEESI_SI_EEESC_SE_Li256ELb1ELb1ELb0ELb0EEENS1_19SingleTileSchedulerILb1ELb0ELb1ELi128EEEEEEEEEvNT_6ParamsE)
        /*005c*/ 	.word	0x00000000


	//----- nvinfo : EIATTR_REGCOUNT
	.align		4
.L_26:
        /*0060*/ 	.byte	0x04, 0x2f
        /*0062*/ 	.short	(.L_28 - .L_27)
	.align		4
.L_27:
        /*0064*/ 	.word	index@(_ZN7cutlass13device_kernelIN5flash19enable_sm80_to_sm89INS1_16FlashAttnFwdSm80INS1_25CollectiveMainloopFwdSm80ILi8ELi1ELb0EN4cute5tupleIJNS5_1CILi128EEENS7_ILi64EEENS7_ILi256EEEEEELi256ENS_10bfloat16_tEfNS_4arch4Sm80ELb0ELb1ELb1ELb1ELb0ELb0ELb1ELb0EEENS1_21CollectiveEpilogueFwdINS6_IJS8_SA_S9_EEENS6_IJNS7_ILi1EEESI_SI_EEESC_SE_Li256ELb1ELb1ELb0ELb0EEENS1_19SingleTileSchedulerILb1ELb0ELb1ELi128EEEEEEEEEvNT_6ParamsE)
        /*0068*/ 	.word	0x00000004


	//----- nvinfo : EIATTR_FRAME_SIZE
	.align		4
.L_28:
        /*006c*/ 	.byte	0x04, 0x11
        /*006e*/ 	.short	(.L_30 - .L_29)
	.align		4
.L_29:
        /*0070*/ 	.word	index@(_ZN7cutlass13device_kernelIN5flash19enable_sm80_to_sm89INS1_16FlashAttnFwdSm80INS1_25CollectiveMainloopFwdSm80ILi8ELi1ELb0EN4cute5tupleIJNS5_1CILi128EEENS7_ILi64EEENS7_ILi256EEEEEELi256ENS_10bfloat16_tEfNS_4arch4Sm80ELb0ELb1ELb1ELb1ELb0ELb0ELb1ELb0EEENS1_21CollectiveEpilogueFwdINS6_IJS8_SA_S9_EEENS6_IJNS7_ILi1EEESI_SI_EEESC_SE_Li256ELb1ELb1ELb0ELb0EEENS1_19SingleTileSchedulerILb1ELb0ELb1ELi128EEEEEEEEEvNT_6ParamsE)
        /*0074*/ 	.word	0x00000000


	//----- nvinfo : EIATTR_REGCOUNT
	.align		4
.L_30:
        /*0078*/ 	.byte	0x04, 0x2f
        /*007a*/ 	.short	(.L_32 - .L_31)
	.align		4
.L_31:
        /*007c*/ 	.word	index@(_ZN7cutlass13device_kernelIN5flash19enable_sm80_to_sm89INS1_16FlashAttnFwdSm80INS1_25CollectiveMainloopFwdSm80ILi8ELi1ELb0EN4cute5tupleIJNS5_1CILi128EEENS7_ILi64EEENS7_ILi256EEEEEELi256ENS_10bfloat16_tEfNS_4arch4Sm80ELb0ELb1ELb1ELb0ELb0ELb0ELb1ELb0EEENS1_21CollectiveEpilogueFwdINS6_IJS8_SA_S9_EEENS6_IJNS7_ILi1EEESI_SI_EEESC_SE_Li256ELb0ELb1ELb0ELb0EEENS1_19SingleTileSchedulerILb0ELb0ELb1ELi128EEEEEEEEEvNT_6ParamsE)
        /*0080*/ 	.word	0x00000004


	//----- nvinfo : EIATTR_FRAME_SIZE
	.align		4
.L_32:
        /*0084*/ 	.byte	0x04, 0x11
        /*0086*/ 	.short	(.L_34 - .L_33)
	.align		4
.L_33:
        /*0088*/ 	.word	index@(_ZN7cutlass13device_kernelIN5flash19enable_sm80_to_sm89INS1_16FlashAttnFwdSm80INS1_25CollectiveMainloopFwdSm80ILi8ELi1ELb0EN4cute5tupleIJNS5_1CILi128EEENS7_ILi64EEENS7_ILi256EEEEEELi256ENS_10bfloat16_tEfNS_4arch4Sm80ELb0ELb1ELb1ELb0ELb0ELb0ELb1ELb0EEENS1_21CollectiveEpilogueFwdINS6_IJS8_SA_S9_EEENS6_IJNS7_ILi1EEESI_SI_EEESC_SE_Li256ELb0ELb1ELb0ELb0EEENS1_19SingleTileSchedulerILb0ELb0ELb1ELi128EEEEEEEEEvNT_6ParamsE)
        /*008c*/ 	.word	0x00000000


	//----- nvinfo : EIATTR_REGCOUNT
	.align		4
.L_34:
        /*0090*/ 	.byte	0x04, 0x2f
        /*0092*/ 	.short	(.L_36 - .L_35)
	.align		4
.L_35:
        /*0094*/ 	.word	index@(_ZN7cutlass13device_kernelIN5flash19enable_sm80_to_sm89INS1_16FlashAttnFwdSm80INS1_25CollectiveMainloopFwdSm80ILi8ELi1ELb0EN4cute5tupleIJNS5_1CILi128EEENS7_ILi48EEENS7_ILi256EEEEEELi256ENS_10bfloat16_tEfNS_4arch4Sm80ELb0ELb0ELb1ELb1ELb0ELb1ELb1ELb0EEENS1_21CollectiveEpilogueFwdINS6_IJS8_SA_S9_EEENS6_IJNS7_ILi1EEESI_SI_EEESC_SE_Li256ELb1ELb1ELb0ELb0EEENS1_19SingleTileSchedulerILb1ELb0ELb1ELi128EEEEEEEEEvNT_6ParamsE)
        /*0098*/ 	.word	0x00000004


	//----- nvinfo : EIATTR_FRAME_SIZE
	.align		4
.L_36:
        /*009c*/ 	.byte	0x04, 0x11
        /*009e*/ 	.short	(.L_38 - .L_37)
	.align		4
.L_37:
        /*00a0*/ 	.word	index@(_ZN7cutlass13device_kernelIN5flash19enable_sm80_to_sm89INS1_16FlashAttnFwdSm80INS1_25CollectiveMainloopFwdSm80ILi8ELi1ELb0EN4cute5tupleIJNS5_1CILi128EEENS7_ILi48EEENS7_ILi256EEEEEELi256ENS_10bfloat16_tEfNS_4arch4Sm80ELb0ELb0ELb1ELb1ELb0ELb1ELb1ELb0EEENS1_21CollectiveEpilogueFwdINS6_IJS8_SA_S9_EEENS6_IJNS7_ILi1EEESI_SI_EEESC_SE_Li256ELb1ELb1ELb0ELb0EEENS1_19SingleTileSchedulerILb1ELb0ELb1ELi128EEEEEEEEEvNT_6ParamsE)
        /*00a4*/ 	.word	0x00000000


	//----- nvinfo : EIATTR_REGCOUNT
	.align		4
.L_38:
        /*00a8*/ 	.byte	0x04, 0x2f
        /*00aa*/ 	.short	(.L_40 - .L_39)
	.align		4
.L_39:
        /*00ac*/ 	.word	index@(_ZN7cutlass13device_kernelIN5flash19enable_sm80_to_sm89INS1_16FlashAttnFwdSm80INS1_25CollectiveMainloopFwdSm80ILi8ELi1ELb0EN4cute5tupleIJNS5_1CILi128EEENS7_ILi96EEENS7_ILi256EEEEEELi256ENS_10bfloat16_tEfNS_4arch4Sm80ELb0ELb0ELb1ELb1ELb0ELb0ELb1ELb0EEENS1_21CollectiveEpilogueFwdINS6_IJS8_SA_S9_EEENS6_IJNS7_ILi1EEESI_SI_EEESC_SE_Li256ELb1ELb1ELb0ELb0EEENS1_19SingleTileSchedulerILb1ELb0ELb1ELi128EEEEEEEEEvNT_6ParamsE)
        /*00b0*/ 	.word	0x00000004


	//----- nvinfo : EIATTR_FRAME_SIZE
	.align		4
.L_40:
        /*00b4*/ 	.byte	0x04, 0x11
        /*00b6*/ 	.short	(.L_42 - .L_41)
	.align		4
.L_41:
        /*00b8*/ 	.word	index@(_ZN7cutlass13device_kernelIN5flash19enable_sm80_to_sm89INS1_16FlashAttnFwdSm80INS1_25CollectiveMainloopFwdSm80ILi8ELi1ELb0EN4cute5tupleIJNS5_1CILi128EEENS7_ILi96EEENS7_ILi256EEEEEELi256ENS_10bfloat16_tEfNS_4arch4Sm80ELb0ELb0ELb1ELb1ELb0ELb0ELb1ELb0EEENS1_21CollectiveEpilogueFwdINS6_IJS8_SA_S9_EEENS6_IJNS7_ILi1EEESI_SI_EEESC_SE_Li256ELb1ELb1ELb0ELb0EEENS1_19SingleTileSchedulerILb1ELb0ELb1ELi128EEEEEEEEEvNT_6ParamsE)
        /*00bc*/ 	.word	0x00000000


	//----- nvinfo : EIATTR_REGCOUNT
	.align		4
.L_42:
        /*00c0*/ 	.byte	0x04, 0x2f
        /*00c2*/ 	.short	(.L_44 - .L_43)
	.align		4
.L_43:
        /*00c4*/ 	.word	index@(_ZN7cutlass13device_kernelIN5flash19enable_sm80_to_sm89INS1_16FlashAttnFwdSm80INS1_25CollectiveMainloopFwdSm80ILi8ELi1ELb0EN4cute5tupleIJNS5_1CILi128EEENS7_ILi96EEENS7_ILi256EEEEEELi256ENS_10bfloat16_tEfNS_4arch4Sm80ELb0ELb0ELb1ELb0ELb0ELb0ELb1ELb0EEENS1_21CollectiveEpilogueFwdINS6_IJS8_SA_S9_EEENS6_IJNS7_ILi1EEESI_SI_EEESC_SE_Li256ELb0ELb1ELb0ELb0EEENS1_19SingleTileSchedulerILb0ELb0ELb1ELi128EEEEEEEEEvNT_6ParamsE)
        /*00c8*/ 	.word	0x00000004


	//----- nvinfo : EIATTR_FRAME_SIZE
	.align		4
.L_44:
        /*00cc*/ 	.byte	0x04, 0x11
        /*00ce*/ 	.short	(.L_46 - .L_45)
	.align		4
.L_45:
        /*00d0*/ 	.word	index@(_ZN7cutlass13device_kernelIN5flash19enable_sm80_to_sm89INS1_16FlashAttnFwdSm80INS1_25CollectiveMainloopFwdSm80ILi8ELi1ELb0EN4cute5tupleIJNS5_1CILi128EEENS7_ILi96EEENS7_ILi256EEEEEELi256ENS_10bfloat16_tEfNS_4arch4Sm80ELb0ELb0ELb1ELb0ELb0ELb0ELb1ELb0EEENS1_21CollectiveEpilogueFwdINS6_IJS8_SA_S9_EEENS6_IJNS7_ILi1EEESI_SI_EEESC_SE_Li256ELb0ELb1ELb0ELb0EEENS1_19SingleTileSchedulerILb0ELb0ELb1ELi128EEEEEEEEEvNT_6ParamsE)
        /*00d4*/ 	.word	0x00000000


	//----- nvinfo : EIATTR_REGCOUNT
	.align		4
.L_46:
        /*00d8*/ 	.byte	0x04, 0x2f
        /*00da*/ 	.short	(.L_48 - .L_47)
	.align		4
.L_47:
        /*00dc*/ 	.word	index@(_ZN7cutlass13device_kernelIN5flash19enable_sm80_to_sm89INS1_16FlashAttnFwdSm80INS1_25CollectiveMainloopFwdSm80ILi8ELi1ELb0EN4cute5tupleIJNS5_1CILi128EEENS7_ILi32EEENS7_ILi256EEEEEELi256ENS_10bfloat16_tEfNS_4arch4Sm80ELb1ELb0ELb1ELb1ELb0ELb1ELb1ELb0EEENS1_21CollectiveEpilogueFwdINS6_IJS8_SA_S9_EEENS6_IJNS7_ILi1EEESI_SI_EEESC_SE_Li256ELb1ELb1ELb0ELb0EEENS1_19SingleTileSchedulerILb1ELb0ELb1ELi128EEEEEEEEEvNT_6ParamsE)
        /*00e0*/ 	.word	0x00000004


	//----- nvinfo : EIATTR_FRAME_SIZE
	.align		4
.L_48:
        /*00e4*/ 	.byte	0x04, 0x11
        /*00e6*/ 	.short	(.L_50 - .L_49)
	.align		4
.L_49:
        /*00e8*/ 	.word	index@(_ZN7cutlass13device_kernelIN5flash19enable_sm80_to_sm89INS1_16FlashAttnFwdSm80INS1_25CollectiveMainloopFwdSm80ILi8ELi1ELb0EN4cute5tupleIJNS5_1CILi128EEENS7_ILi32EEENS7_ILi256EEEEEELi256ENS_10bfloat16_tEfNS_4arch4Sm80ELb1ELb0ELb1ELb1ELb0ELb1ELb1ELb0EEENS1_21CollectiveEpilogueFwdINS6_IJS8_SA_S9_EEENS6_IJNS7_ILi1EEESI_SI_EEESC_SE_Li256ELb1ELb1ELb0ELb0EEENS1_19SingleTileSchedulerILb1ELb0ELb1ELi128EEEEEEEEEvNT_6ParamsE)
        /*00ec*/ 	.word	0x00000000


	//----- nvinfo : EIATTR_REGCOUNT
	.align		4
.L_50:
        /*00f0*/ 	.byte	0x04, 0x2f
        /*00f2*/ 	.short	(.L_52 - .L_51)
	.align		4
.L_51:
        /*00f4*/ 	.word	index@(_ZN7cutlass13device_kernelIN5flash19enable_sm80_to_sm89INS1_16FlashAttnFwdSm80INS1_25CollectiveMainloopFwdSm80ILi8ELi1ELb1EN4cute5tupleIJNS5_1CILi128EEENS7_ILi64EEENS7_ILi256EEEEEELi256ENS_10bfloat16_tEfNS_4arch4Sm80ELb1ELb0ELb1ELb1ELb0ELb0ELb1ELb0EEENS1_21CollectiveEpilogueFwdINS6_IJS8_SA_S9_EEENS6_IJNS7_ILi1EEESI_SI_EEESC_SE_Li256ELb1ELb1ELb0ELb0EEENS1_19SingleTileSchedulerILb1ELb0ELb1ELi128EEEEEEEEEvNT_6ParamsE)
        /*00f8*/ 	.word	0x00000004


	//----- nvinfo : EIATTR_FRAME_SIZE
	.align		4
.L_52:
        /*00fc*/ 	.byte	0x04, 0x11
        /*00fe*/ 	.short	(.L_54 - .L_53)
	.align		4
.L_53:
        /*0100*/ 	.word	index@(_ZN7cutlass13device_kernelIN5flash19enable_sm80_to_sm89INS1_16FlashAttnFwdSm80INS1_25CollectiveMainloopFwdSm80ILi8ELi1ELb1EN4cute5tupleIJNS5_1CILi128EEENS7_ILi64EEENS7_ILi256EEEEEELi256ENS_10bfloat16_tEfNS_4arch4Sm80ELb1ELb0ELb1ELb1ELb0ELb0ELb1ELb0EEENS1_21CollectiveEpilogueFwdINS6_IJS8_SA_S9_EEENS6_IJNS7_ILi1EEESI_SI_EEESC_SE_Li256ELb1ELb1ELb0ELb0EEENS1_19SingleTileSchedulerILb1ELb0ELb1ELi128EEEEEEEEEvNT_6ParamsE)
        /*0104*/ 	.word	0x00000000


	//----- nvinfo : EIATTR_REGCOUNT
	.align		4
.L_54:
        /*0108*/ 	.byte	0x04, 0x2f
        /*010a*/ 	.short	(.L_56 - .L_55)
	.align		4
.L_55:
        /*010c*/ 	.word	index@(_ZN7cutlass13device_kernelIN5flash19enable_sm80_to_sm89INS1_16FlashAttnFwdSm80INS1_25CollectiveMainloopFwdSm80ILi8ELi1ELb1EN4cute5tupleIJNS5_1CILi128EEENS7_ILi64EEENS7_ILi256EEEEEELi256ENS_10bfloat16_tEfNS_4arch4Sm80ELb1ELb0ELb1ELb0ELb0ELb0ELb1ELb0EEENS1_21CollectiveEpilogueFwdINS6_IJS8_SA_S9_EEENS6_IJNS7_ILi1EEESI_SI_EEESC_SE_Li256ELb0ELb1ELb0ELb0EEENS1_30DynamicPersistentTileSchedulerILi256ELi256ELb0ELb1ELb0EEEEEEEEEvNT_6ParamsE)
        /*0110*/ 	.word	0x00000004


	//----- nvinfo : EIATTR_FRAME_SIZE
	.align		4
.L_56:
        /*0114*/ 	.byte	0x04, 0x11
        /*0116*/ 	.short	(.L_58 - .L_57)
	.align		4
.L_57:
        /*0118*/ 	.word	index@(_ZN7cutlass13device_kernelIN5flash19enable_sm80_to_sm89INS1_16FlashAttnFwdSm80INS1_25CollectiveMainloopFwdSm80ILi8ELi1ELb1EN4cute5tupleIJNS5_1CILi128EEENS7_ILi64EEENS7_ILi256EEEEEELi256ENS_10bfloat16_tEfNS_4arch4Sm80ELb1ELb0ELb1ELb0ELb0ELb0ELb1ELb0EEENS1_21CollectiveEpilogueFwdINS6_IJS8_SA_S9_EEENS6_IJNS7_ILi1EEESI_SI_EEESC_SE_Li256ELb0ELb1ELb0ELb0EEENS1_30DynamicPersistentTileSchedulerILi256ELi256ELb0ELb1ELb0EEEEEEEEEvNT_6ParamsE)
        /*011c*/ 	.word	0x00000000


	//----- nvinfo : EIATTR_REGCOUNT
	.align		4
.L_58:
        /*0120*/ 	.byte	0x04, 0x2f
        /*0122*/ 	.short	(.L_60 - .L_59)
	.align		4
.L_59:
        /*0124*/ 	.word	index@(_ZN7cutlass13device_kernelIN5flash19enable_sm80_to_sm89INS1_16FlashAttnFwdSm80INS1_25CollectiveMainloopFwdSm80ILi8ELi1ELb0EN4cute5tupleIJNS5_1CILi128EEENS7_ILi32EEENS7_ILi256EEEEEELi256ENS_10bfloat16_tEfNS_4arch4Sm80ELb0ELb1ELb1ELb1ELb0ELb1ELb1ELb0EEENS1_21CollectiveEpilogueFwdINS6_IJS8_SA_S9_EEENS6_IJNS7_ILi1EEESI_SI_EEESC_SE_Li256ELb1ELb1ELb0ELb0EEENS1_19SingleTileSchedulerILb1ELb0ELb1ELi128EEEEEEEEEvNT_6ParamsE)
        /*0128*/ 	.word	0x00000004


	//----- nvinfo : EIATTR_FRAME_SIZE
	.align		4
.L_60:
        /*012c*/ 	.byte	0x04, 0x11
        /*012e*/ 	.short	(.L_62 - .L_61)
	.align		4
.L_61:
        /*0130*/ 	.word	index@(_ZN7cutlass13device_kernelIN5flash19enable_sm80_to_sm89INS1_16FlashAttnFwdSm80INS1_25CollectiveMainloopFwdSm80ILi8ELi1ELb0EN4cute5tupleIJNS5_1CILi128EEENS7_ILi32EEENS7_ILi256EEEEEELi256ENS_10bfloat16_tEfNS_4arch4Sm80ELb0ELb1ELb1ELb1ELb0ELb1ELb1ELb0EEENS1_21CollectiveEpilogueFwdINS6_IJS8_SA_S9_EEENS6_IJNS7_ILi1EEESI_SI_EEESC_SE_Li256ELb1ELb1ELb0ELb0EEENS1_19SingleTileSchedulerILb1ELb0ELb1ELi128EEEEEEEEEvNT_6ParamsE)
        /*0134*/ 	.word	0x00000000


	//----- nvinfo : EIATTR_REGCOUNT
	.align		4
.L_62:
        /*0138*/ 	.byte	0x04, 0x2f
        /*013a*/ 	.short	(.L_64 - .L_63)
	.align		4
.L_63:
        /*013c*/ 	.word	index@(_ZN7cutlass13device_kernelIN5flash19enable_sm80_to_sm89INS1_16FlashAttnFwdSm80INS1_25CollectiveMainloopFwdSm80ILi8ELi1ELb1EN4cute5tupleIJNS5_1CILi128EEENS7_ILi48EEENS7_ILi256EEEEEELi256ENS_10bfloat16_tEfNS_4arch4Sm80ELb0ELb1ELb1ELb1ELb0ELb0ELb1ELb0EEENS1_21CollectiveEpilogueFwdINS6_IJS8_SA_S9_EEENS6_IJNS7_ILi1EEESI_SI_EEESC_SE_Li256ELb1ELb1ELb0ELb0EEENS1_19SingleTileSchedulerILb1ELb0ELb1ELi128EEEEEEEEEvNT_6ParamsE)
        /*0140*/ 	.word	0x00000004


	//----- nvinfo : EIATTR_FRAME_SIZE
	.align		4
.L_64:
        /*0144*/ 	.byte	0x04, 0x11
        /*0146*/ 	.short	(.L_66 - .L_65)
	.align		4
.L_65:
        /*0148*/ 	.word	index@(_ZN7cutlass13device_kernelIN5flash19enable_sm80_to_sm89INS1_16FlashAttnFwdSm80INS1_25CollectiveMainloopFwdSm80ILi8ELi1ELb1EN4cute5tupleIJNS5_1CILi128EEENS7_ILi48EEENS7_ILi256EEEEEELi256ENS_10bfloat16_tEfNS_4arch4Sm80ELb0ELb1ELb1ELb1ELb0ELb0ELb1ELb0EEENS1_21CollectiveEpilogueFwdINS6_IJS8_SA_S9_EEENS6_IJNS7_ILi1EEESI_SI_EEESC_SE_Li256ELb1ELb1ELb0ELb0EEENS1_19SingleTileSchedulerILb1ELb0ELb1ELi128EEEEEEEEEvNT_6ParamsE)
        /*014c*/ 	.word	0x00000000


	//----- nvinfo : EIATTR_REGCOUNT
	.align		4
.L_66:
        /*0150*/ 	.byte	0x04, 0x2f
        /*0152*/ 	.short	(.L_68 - .L_67)
	.align		4
.L_67:
        /*0154*/ 	.word	index@(_ZN7cutlass13device_kernelIN5flash19enable_sm80_to_sm89INS1_16FlashAttnFwdSm80INS1_25CollectiveMainloopFwdSm80ILi8ELi1ELb1EN4cute5tupleIJNS5_1CILi128EEENS7_ILi48EEENS7_ILi256EEEEEELi256ENS_10bfloat16_tEfNS_4arch4Sm80ELb0ELb1ELb1ELb0ELb0ELb0ELb1ELb0EEENS1_21CollectiveEpilogueFwdINS6_IJS8_SA_S9_EEENS6_IJNS7_ILi1EEESI_SI_EEESC_SE_Li256ELb0ELb1ELb0ELb0EEENS1_19SingleTileSchedulerILb0ELb0ELb1ELi128EEEEEEEEEvNT_6ParamsE)
        /*0158*/ 	.word	0x00000004


	//----- nvinfo : EIATTR_FRAME_SIZE
	.align		4
.L_68:
        /*015c*/ 	.byte	0x04, 0x11
        /*015e*/ 	.short	(.L_70 - .L_69)
	.align		4
.L_69:
        /*0160*/ 	.word	index@(_ZN7cutlass13device_kernelIN5flash19enable_sm80_to_sm89INS1_16FlashAttnFwdSm80INS1_25CollectiveMainloopFwdSm80ILi8ELi1ELb1EN4cute5tupleIJNS5_1CILi128EEENS7_ILi48EEENS7_ILi256EEEEEELi256ENS_10bfloat16_tEfNS_4arch4Sm80ELb0ELb1ELb1ELb0ELb0ELb0ELb1ELb0EEENS1_21CollectiveEpilogueFwdINS6_IJS8_SA_S9_EEENS6_IJNS7_ILi1EEESI_SI_EEESC_SE_Li256ELb0ELb1ELb0ELb0EEENS1_19SingleTileSchedulerILb0ELb0ELb1ELi128EEEEEEEEEvNT_6ParamsE)
        /*0164*/ 	.word	0x00000000


	//----- nvinfo : EIATTR_REGCOUNT
	.align		4
.L_70:
        /*0168*/ 	.byte	0x04, 0x2f
        /*016a*/ 	.short	(.L_72 - .L_71)
	.align		4
.L_71:
        /*016c*/ 	.word	index@(_ZN7cutlass13device_kernelIN5flash19enable_sm80_to_sm89INS1_16FlashAttnFwdSm80INS1_25CollectiveMainloopFwdSm80ILi8ELi1ELb0EN4cute5tupleIJNS5_1CILi128EEENS7_ILi32EEENS7_ILi256EEEEEELi256ENS_10bfloat16_tEfNS_4arch4Sm80ELb0ELb0ELb1ELb1ELb0ELb1ELb1ELb0EEENS1_21CollectiveEpilogueFwdINS6_IJS8_SA_S9_EEENS6_IJNS7_ILi1EEESI_SI_EEESC_SE_Li256ELb1ELb1ELb0ELb0EEENS1_19SingleTileSchedulerILb1ELb0ELb1ELi128EEEEEEEEEvNT_6ParamsE)
        /*0170*/ 	.word	0x00000004


	//----- nvinfo : EIATTR_FRAME_SIZE
	.align		4
.L_72:
        /*0174*/ 	.byte	0x04, 0x11
        /*0176*/ 	.short	(.L_74 - .L_73)
	.align		4
.L_73:
        /*0178*/ 	.word	index@(_ZN7cutlass13device_kernelIN5flash19enable_sm80_to_sm89INS1_16FlashAttnFwdSm80INS1_25CollectiveMainloopFwdSm80ILi8ELi1ELb0EN4cute5tupleIJNS5_1CILi128EEENS7_ILi32EEENS7_ILi256EEEEEELi256ENS_10bfloat16_tEfNS_4arch4Sm80ELb0ELb0ELb1ELb1ELb0ELb1ELb1ELb0EEENS1_21CollectiveEpilogueFwdINS6_IJS8_SA_S9_EEENS6_IJNS7_ILi1EEESI_SI_EEESC_SE_Li256ELb1ELb1ELb0ELb0EEENS1_19SingleTileSchedulerILb1ELb0ELb1ELi128EEEEEEEEEvNT_6ParamsE)
        /*017c*/ 	.word	0x00000000


	//----- nvinfo : EIATTR_REGCOUNT
	.align		4
.L_74:
        /*0180*/ 	.byte	0x04, 0x2f
        /*0182*/ 	.short	(.L_76 - .L_75)
	.align		4
.L_75:
        /*0184*/ 	.word	index@(_ZN7cutlass13device_kernelIN5flash19enable_sm80_to_sm89INS1_16FlashAttnFwdSm80INS1_25CollectiveMainloopFwdSm80ILi8ELi1ELb1EN4cute5tupleIJNS5_1CILi128EEENS7_ILi64EEENS7_ILi256EEEEEELi256ENS_10bfloat16_tEfNS_4arch4Sm80ELb0ELb0ELb1ELb1ELb0ELb0ELb1ELb0EEENS1_21CollectiveEpilogueFwdINS6_IJS8_SA_S9_EEENS6_IJNS7_ILi1EEESI_SI_EEESC_SE_Li256ELb1ELb1ELb0ELb0EEENS1_19SingleTileSchedulerILb1ELb0ELb1ELi128EEEEEEEEEvNT_6ParamsE)
        /*0188*/ 	.word	0x00000004


	//----- nvinfo : EIATTR_FRAME_SIZE
	.align		4
.L_76:
        /*018c*/ 	.byte	0x04, 0x11
        /*018e*/ 	.short	(.L_78 - .L_77)
	.align		4
.L_77:
        /*0190*/ 	.word	index@(_ZN7cutlass13device_kernelIN5flash19enable_sm80_to_sm89INS1_16FlashAttnFwdSm80INS1_25CollectiveMainloopFwdSm80ILi8ELi1ELb1EN4cute5tupleIJNS5_1CILi128EEENS7_ILi64EEENS7_ILi256EEEEEELi256ENS_10bfloat16_tEfNS_4arch4Sm80ELb0ELb0ELb1ELb1ELb0ELb0ELb1ELb0EEENS1_21CollectiveEpilogueFwdINS6_IJS8_SA_S9_EEENS6_IJNS7_ILi1EEESI_SI_EEESC_SE_Li256ELb1ELb1ELb0ELb0EEENS1_19SingleTileSchedulerILb1ELb0ELb1ELi128EEEEEEEEEvNT_6ParamsE)
        /*0194*/ 	.word	0x00000000


	//----- nvinfo : EIATTR_REGCOUNT
	.align		4
.L_78:
        /*0198*/ 	.byte	0x04, 0x2f
        /*019a*/ 	.short	(.L_80 - .L_79)
	.align		4
.L_79:
        /*019c*/ 	.word	index@(_ZN7cutlass13device_kernelIN5flash19enable_sm80_to_sm89INS1_16FlashAttnFwdSm80INS1_25CollectiveMainloopFwdSm80ILi8ELi1ELb1EN4cute5tupleIJNS5_1CILi128EEENS7_ILi64EEENS7_ILi256EEEEEELi256ENS_10bfloat16_tEfNS_4arch4Sm80ELb0ELb0ELb1ELb0ELb0ELb0ELb1ELb0EEENS1_21CollectiveEpilogueFwdINS6_IJS8_SA_S9_EEENS6_IJNS7_ILi1EEESI_SI_EEESC_SE_Li256ELb0ELb1ELb0ELb0EEENS1_19SingleTileSchedulerILb0ELb0ELb1ELi128EEEEEEEEEvNT_6ParamsE)
        /*01a0*/ 	.word	0x00000004


	//----- nvinfo : EIATTR_FRAME_SIZE
	.align		4
.L_80:
        /*01a4*/ 	.byte	0x04, 0x11
        /*01a6*/ 	.short	(.L_82 - .L_81)
	.align		4
.L_81:
        /*01a8*/ 	.word	index@(_ZN7cutlass13device_kernelIN5flash19enable_sm80_to_sm89INS1_16FlashAttnFwdSm80INS1_25CollectiveMainloopFwdSm80ILi8ELi1ELb1EN4cute5tupleIJNS5_1CILi128EEENS7_ILi64EEENS7_ILi256EEEEEELi256ENS_10bfloat16_tEfNS_4arch4Sm80ELb0ELb0ELb1ELb0ELb0ELb0ELb1ELb0EEENS1_21CollectiveEpilogueFwdINS6_IJS8_SA_S9_EEENS6_IJNS7_ILi1EEESI_SI_EEESC_SE_Li256ELb0ELb1ELb0ELb0EEENS1_19SingleTileSchedulerILb0ELb0ELb1ELi128EEEEEEEEEvNT_6ParamsE)
        /*01ac*/ 	.word	0x00000000


	//----- nvinfo : EIATTR_MIN_STACK_SIZE
	.align		4
.L_82:
        /*01b0*/ 	.byte	0x04, 0x12
        /*01b2*/ 	.short	(.L_84 - .L_83)
	.align		4
.L_83:
        /*01b4*/ 	.word	index@(_ZN7cutlass13device_kernelIN5flash19enable_sm80_to_sm89INS1_16FlashAttnFwdSm80INS1_25CollectiveMainloopFwdSm80ILi8ELi1ELb1EN4cute5tupleIJNS5_1CILi128EEENS7_ILi64EEENS7_ILi256EEEEEELi256ENS_10bfloat16_tEfNS_4arch4Sm80ELb0ELb0ELb1ELb0ELb0ELb0ELb1ELb0EEENS1_21CollectiveEpilogueFwdINS6_IJS8_SA_S9_EEENS6_IJNS7_ILi1EEESI_SI_EEESC_SE_Li256ELb0ELb1ELb0ELb0EEENS1_19SingleTileSchedulerILb0ELb0ELb1ELi128EEEEEEEEEvNT_6ParamsE)
        /*01b8*/ 	.word	0x00000000


	//----- nvinfo : EIATTR_MIN_STACK_SIZE
	.align		4
.L_84:
        /*01bc*/ 	.byte	0x04, 0x12
        /*01be*/ 	.short	(.L_86 - .L_85)
	.align		4
.L_85:
        /*01c0*/ 	.word	index@(_ZN7cutlass13device_kernelIN5flash19enable_sm80_to_sm89INS1_16FlashAttnFwdSm80INS1_25CollectiveMainloopFwdSm80ILi8ELi1ELb1EN4cute5tupleIJNS5_1CILi128EEENS7_ILi64EEENS7_ILi256EEEEEELi256ENS_10bfloat16_tEfNS_4arch4Sm80ELb0ELb0ELb1ELb1ELb0ELb0ELb1ELb0EEENS1_21CollectiveEpilogueFwdINS6_IJS8_SA_S9_EEENS6_IJNS7_ILi1EEESI_SI_EEESC_SE_Li256ELb1ELb1ELb0ELb0EEENS1_19SingleTileSchedulerILb1ELb0ELb1ELi128EEEEEEEEEvNT_6ParamsE)
        /*01c4*/ 	.word	0x00000000


	//----- nvinfo : EIATTR_MIN_STACK_SIZE
	.align		4
.L_86:
        /*01c8*/ 	.byte	0x04, 0x12
        /*01ca*/ 	.short	(.L_88 - .L_87)
	.align		4
.L_87:
        /*01cc*/ 	.word	index@(_ZN7cutlass13device_kernelIN5flash19enable_sm80_to_sm89INS1_16FlashAttnFwdSm80INS1_25CollectiveMainloopFwdSm80ILi8ELi1ELb0EN4cute5tupleIJNS5_1CILi128EEENS7_ILi32EEENS7_ILi256EEEEEELi256ENS_10bfloat16_tEfNS_4arch4Sm80ELb0ELb0ELb1ELb1ELb0ELb1ELb1ELb0EEENS1_21CollectiveEpilogueFwdINS6_IJS8_SA_S9_EEENS6_IJNS7_ILi1EEESI_SI_EEESC_SE_Li256ELb1ELb1ELb0ELb0EEENS1_19SingleTileSchedulerILb1ELb0ELb1ELi128EEEEEEEEEvNT_6ParamsE)
        /*01d0*/ 	.word	0x00000000


	//----- nvinfo : EIATTR_MIN_STACK_SIZE
	.align		4
.L_88:
        /*01d4*/ 	.byte	0x04, 0x12
        /*01d6*/ 	.short	(.L_90 - .L_89)
	.align		4
.L_89:
        /*01d8*/ 	.word	index@(_ZN7cutlass13device_kernelIN5flash19enable_sm80_to_sm89INS1_16FlashAttnFwdSm80INS1_25CollectiveMainloopFwdSm80ILi8ELi1ELb1EN4cute5tupleIJNS5_1CILi128EEENS7_ILi48EEENS7_ILi256EEEEEELi256ENS_10bfloat16_tEfNS_4arch4Sm80ELb0ELb1ELb1ELb0ELb0ELb0ELb1ELb0EEENS1_21CollectiveEpilogueFwdINS6_IJS8_SA_S9_EEENS6_IJNS7_ILi1EEESI_SI_EEESC_SE_Li256ELb0ELb1ELb0ELb0EEENS1_19SingleTileSchedulerILb0ELb0ELb1ELi128EEEEEEEEEvNT_6ParamsE)
        /*01dc*/ 	.word	0x00000000


	//----- nvinfo : EIATTR_MIN_STACK_SIZE
	.align		4
.L_90:
        /*01e0*/ 	.byte	0x04, 0x12
        /*01e2*/ 	.short	(.L_92 - .L_91)
	.align		4
.L_91:
        /*01e4*/ 	.word	index@(_ZN7cutlass13device_kernelIN5flash19enable_sm80_to_sm89INS1_16FlashAttnFwdSm80INS1_25CollectiveMainloopFwdSm80ILi8ELi1ELb1EN4cute5tupleIJNS5_1CILi128EEENS7_ILi48EEENS7_ILi256EEEEEELi256ENS_10bfloat16_tEfNS_4arch4Sm80ELb0ELb1ELb1ELb1ELb0ELb0ELb1ELb0EEENS1_21CollectiveEpilogueFwdINS6_IJS8_SA_S9_EEENS6_IJNS7_ILi1EEESI_SI_EEESC_SE_Li256ELb1ELb1ELb0ELb0EEENS1_19SingleTileSchedulerILb1ELb0ELb1ELi128EEEEEEEEEvNT_6ParamsE)
        /*01e8*/ 	.word	0x00000000


	//----- nvinfo : EIATTR_MIN_STACK_SIZE
	.align		4
.L_92:
        /*01ec*/ 	.byte	0x04, 0x12
        /*01ee*/ 	.short	(.L_94 - .L_93)
	.align		4
.L_93:
        /*01f0*/ 	.word	index@(_ZN7cutlass13device_kernelIN5flash19enable_sm80_to_sm89INS1_16FlashAttnFwdSm80INS1_25CollectiveMainloopFwdSm80ILi8ELi1ELb0EN4cute5tupleIJNS5_1CILi128EEENS7_ILi32EEENS7_ILi256EEEEEELi256ENS_10bfloat16_tEfNS_4arch4Sm80ELb0ELb1ELb1ELb1ELb0ELb1ELb1ELb0EEENS1_21CollectiveEpilogueFwdINS6_IJS8_SA_S9_EEENS6_IJNS7_ILi1EEESI_SI_EEESC_SE_Li256ELb1ELb1ELb0ELb0EEENS1_19SingleTileSchedulerILb1ELb0ELb1ELi128EEEEEEEEEvNT_6ParamsE)
        /*01f4*/ 	.word	0x00000000


	//----- nvinfo : EIATTR_MIN_STACK_SIZE
	.align		4
.L_94:
        /*01f8*/ 	.byte	0x04, 0x12
        /*01fa*/ 	.short	(.L_96 - .L_95)
	.align		4
.L_95:
        /*01fc*/ 	.word	index@(_ZN7cutlass13device_kernelIN5flash19enable_sm80_to_sm89INS1_16FlashAttnFwdSm80INS1_25CollectiveMainloopFwdSm80ILi8ELi1ELb1EN4cute5tupleIJNS5_1CILi128EEENS7_ILi64EEENS7_ILi256EEEEEELi256ENS_10bfloat16_tEfNS_4arch4Sm80ELb1ELb0ELb1ELb0ELb0ELb0ELb1ELb0EEENS1_21CollectiveEpilogueFwdINS6_IJS8_SA_S9_EEENS6_IJNS7_ILi1EEESI_SI_EEESC_SE_Li256ELb0ELb1ELb0ELb0EEENS1_30DynamicPersistentTileSchedulerILi256ELi256ELb0ELb1ELb0EEEEEEEEEvNT_6ParamsE)
        /*0200*/ 	.word	0x00000000


	//----- nvinfo : EIATTR_MIN_STACK_SIZE
	.align		4
.L_96:
        /*0204*/ 	.byte	0x04, 0x12
        /*0206*/ 	.short	(.L_98 - .L_97)
	.align		4
.L_97:
        /*0208*/ 	.word	index@(_ZN7cutlass13device_kernelIN5flash19enable_sm80_to_sm89INS1_16FlashAttnFwdSm80INS1_25CollectiveMainloopFwdSm80ILi8ELi1ELb1EN4cute5tupleIJNS5_1CILi128EEENS7_ILi64EEENS7_ILi256EEEEEELi256ENS_10bfloat16_tEfNS_4arch4Sm80ELb1ELb0ELb1ELb1ELb0ELb0ELb1ELb0EEENS1_21CollectiveEpilogueFwdINS6_IJS8_SA_S9_EEENS6_IJNS7_ILi1EEESI_SI_EEESC_SE_Li256ELb1ELb1ELb0ELb0EEENS1_19SingleTileSchedulerILb1ELb0ELb1ELi128EEEEEEEEEvNT_6ParamsE)
        /*020c*/ 	.word	0x00000000


	//----- nvinfo : EIATTR_MIN_STACK_SIZE
	.align		4
.L_98:
        /*0210*/ 	.byte	0x04, 0x12
        /*0212*/ 	.short	(.L_100 - .L_99)
	.align		4
.L_99:
        /*0214*/ 	.word	index@(_ZN7cutlass13device_kernelIN5flash19enable_sm80_to_sm89INS1_16FlashAttnFwdSm80INS1_25CollectiveMainloopFwdSm80ILi8ELi1ELb0EN4cute5tupleIJNS5_1CILi128EEENS7_ILi32EEENS7_ILi256EEEEEELi256ENS_10bfloat16_tEfNS_4arch4Sm80ELb1ELb0ELb1ELb1ELb0ELb1ELb1ELb0EEENS1_21CollectiveEpilogueFwdINS6_IJS8_SA_S9_EEENS6_IJNS7_ILi1EEESI_SI_EEESC_SE_Li256ELb1ELb1ELb0ELb0EEENS1_19SingleTileSchedulerILb1ELb0ELb1ELi128EEEEEEEEEvNT_6ParamsE)
        /*0218*/ 	.word	0x00000000


	//----- nvinfo : EIATTR_MIN_STACK_SIZE
	.align		4
.L_100:
        /*021c*/ 	.byte	0x04, 0x12
        /*021e*/ 	.short	(.L_102 - .L_101)
	.align		4
.L_101:
        /*0220*/ 	.word	index@(_ZN7cutlass13device_kernelIN5flash19enable_sm80_to_sm89INS1_16FlashAttnFwdSm80INS1_25CollectiveMainloopFwdSm80ILi8ELi1ELb0EN4cute5tupleIJNS5_1CILi128EEENS7_ILi96EEENS7_ILi256EEEEEELi256ENS_10bfloat16_tEfNS_4arch4Sm80ELb0ELb0ELb1ELb0ELb0ELb0ELb1ELb0EEENS1_21CollectiveEpilogueFwdINS6_IJS8_SA_S9_EEENS6_IJNS7_ILi1EEESI_SI_EEESC_SE_Li256ELb0ELb1ELb0ELb0EEENS1_19SingleTileSchedulerILb0ELb0ELb1ELi128EEEEEEEEEvNT_6ParamsE)
        /*0224*/ 	.word	0x00000000


	//----- nvinfo : EIATTR_MIN_STACK_SIZE
	.align		4
.L_102:
        /*0228*/ 	.byte	0x04, 0x12
        /*022a*/ 	.short	(.L_104 - .L_103)
	.align		4
.L_103:
        /*022c*/ 	.word	index@(_ZN7cutlass13device_kernelIN5flash19enable_sm80_to_sm89INS1_16FlashAttnFwdSm80INS1_25CollectiveMainloopFwdSm80ILi8ELi1ELb0EN4cute5tupleIJNS5_1CILi128EEENS7_ILi96EEENS7_ILi256EEEEEELi256ENS_10bfloat16_tEfNS_4arch4Sm80ELb0ELb0ELb1ELb1ELb0ELb0ELb1ELb0EEENS1_21CollectiveEpilogueFwdINS6_IJS8_SA_S9_EEENS6_IJNS7_ILi1EEESI_SI_EEESC_SE_Li256ELb1ELb1ELb0ELb0EEENS1_19SingleTileSchedulerILb1ELb0ELb1ELi128EEEEEEEEEvNT_6ParamsE)
        /*0230*/ 	.word	0x00000000


	//----- nvinfo : EIATTR_MIN_STACK_SIZE
	.align		4
.L_104:
        /*0234*/ 	.byte	0x04, 0x12
        /*0236*/ 	.short	(.L_106 - .L_105)
	.align		4
.L_105:
        /*0238*/ 	.word	index@(_ZN7cutlass13device_kernelIN5flash19enable_sm80_to_sm89INS1_16FlashAttnFwdSm80INS1_25CollectiveMainloopFwdSm80ILi8ELi1ELb0EN4cute5tupleIJNS5_1CILi128EEENS7_ILi48EEENS7_ILi256EEEEEELi256ENS_10bfloat16_tEfNS_4arch4Sm80ELb0ELb0ELb1ELb1ELb0ELb1ELb1ELb0EEENS1_21CollectiveEpilogueFwdINS6_IJS8_SA_S9_EEENS6_IJNS7_ILi1EEESI_SI_EEESC_SE_Li256ELb1ELb1ELb0ELb0EEENS1_19SingleTileSchedulerILb1ELb0ELb1ELi128EEEEEEEEEvNT_6ParamsE)
        /*023c*/ 	.word	0x00000000


	//----- nvinfo : EIATTR_MIN_STACK_SIZE
	.align		4
.L_106:
        /*0240*/ 	.byte	0x04, 0x12
        /*0242*/ 	.short	(.L_108 - .L_107)
	.align		4
.L_107:
        /*0244*/ 	.word	index@(_ZN7cutlass13device_kernelIN5flash19enable_sm80_to_sm89INS1_16FlashAttnFwdSm80INS1_25CollectiveMainloopFwdSm80ILi8ELi1ELb0EN4cute5tupleIJNS5_1CILi128EEENS7_ILi64EEENS7_ILi256EEEEEELi256ENS_10bfloat16_tEfNS_4arch4Sm80ELb0ELb1ELb1ELb0ELb0ELb0ELb1ELb0EEENS1_21CollectiveEpilogueFwdINS6_IJS8_SA_S9_EEENS6_IJNS7_ILi1EEESI_SI_EEESC_SE_Li256ELb0ELb1ELb0ELb0EEENS1_19SingleTileSchedulerILb0ELb0ELb1ELi128EEEEEEEEEvNT_6ParamsE)
        /*0248*/ 	.word	0x00000000


	//----- nvinfo : EIATTR_MIN_STACK_SIZE
	.align		4
.L_108:
        /*024c*/ 	.byte	0x04, 0x12
        /*024e*/ 	.short	(.L_110 - .L_109)
	.align		4
.L_109:
        /*0250*/ 	.word	index@(_ZN7cutlass13device_kernelIN5flash19enable_sm80_to_sm89INS1_16FlashAttnFwdSm80INS1_25CollectiveMainloopFwdSm80ILi8ELi1ELb0EN4cute5tupleIJNS5_1CILi128EEENS7_ILi64EEENS7_ILi256EEEEEELi256ENS_10bfloat16_tEfNS_4arch4Sm80ELb0ELb1ELb1ELb1ELb0ELb0ELb1ELb0EEENS1_21CollectiveEpilogueFwdINS6_IJS8_SA_S9_EEENS6_IJNS7_ILi1EEESI_SI_EEESC_SE_Li256ELb1ELb1ELb0ELb0EEENS1_19SingleTileSchedulerILb1ELb0ELb1ELi128EEEEEEEEEvNT_6ParamsE)
        /*0254*/ 	.word	0x00000000


	//----- nvinfo : EIATTR_MIN_STACK_SIZE
	.align		4
.L_110:
        /*0258*/ 	.byte	0x04, 0x12
        /*025a*/ 	.short	(.L_112 - .L_111)
	.align		4
.L_111:
        /*025c*/ 	.word	index@(_ZN7cutlass13device_kernelIN5flash19enable_sm80_to_sm89INS1_16FlashAttnFwdSm80INS1_25CollectiveMainloopFwdSm80ILi8ELi1ELb0EN4cute5tupleIJNS5_1CILi128EEENS7_ILi48EEENS7_ILi256EEEEEELi256ENS_10bfloat16_tEfNS_4arch4Sm80ELb0ELb1ELb1ELb1ELb0ELb1ELb1ELb0EEENS1_21CollectiveEpilogueFwdINS6_IJS8_SA_S9_EEENS6_IJNS7_ILi1EEESI_SI_EEESC_SE_Li256ELb1ELb1ELb0ELb0EEENS1_19SingleTileSchedulerILb1ELb0ELb1ELi128EEEEEEEEEvNT_6ParamsE)
        /*0260*/ 	.word	0x00000000


	//----- nvinfo : EIATTR_MIN_STACK_SIZE
	.align		4
.L_112:
        /*0264*/ 	.byte	0x04, 0x12
        /*0266*/ 	.short	(.L_114 - .L_113)
	.align		4
.L_113:
        /*0268*/ 	.word	index@(_ZN7cutlass13device_kernelIN5flash19enable_sm80_to_sm89INS1_16FlashAttnFwdSm80INS1_25CollectiveMainloopFwdSm80ILi8ELi1ELb0EN4cute5tupleIJNS5_1CILi128EEENS7_ILi96EEENS7_ILi256EEEEEELi256ENS_10bfloat16_tEfNS_4arch4Sm80ELb1ELb0ELb1ELb0ELb0ELb0ELb1ELb0EEENS1_21CollectiveEpilogueFwdINS6_IJS8_SA_S9_EEENS6_IJNS7_ILi1EEESI_SI_EEESC_SE_Li256ELb0ELb1ELb0ELb0EEENS1_30DynamicPersistentTileSchedulerILi256ELi256ELb0ELb1ELb0EEEEEEEEEvNT_6ParamsE)
        /*026c*/ 	.word	0x00000000


	//----- nvinfo : EIATTR_MIN_STACK_SIZE
	.align		4
.L_114:
        /*0270*/ 	.byte	0x04, 0x12
        /*0272*/ 	.short	(.L_116 - .L_115)
	.align		4
.L_115:
        /*0274*/ 	.word	index@(_ZN7cutlass13device_kernelIN5flash19enable_sm80_to_sm89INS1_16FlashAttnFwdSm80INS1_25CollectiveMainloopFwdSm80ILi8ELi1ELb0EN4cute5tupleIJNS5_1CILi128EEENS7_ILi96EEENS7_ILi256EEEEEELi256ENS_10bfloat16_tEfNS_4arch4Sm80ELb1ELb0ELb1ELb1ELb0ELb0ELb1ELb0EEENS1_21CollectiveEpilogueFwdINS6_IJS8_SA_S9_EEENS6_IJNS7_ILi1EEESI_SI_EEESC_SE_Li256ELb1ELb1ELb0ELb0EEENS1_19SingleTileSchedulerILb1ELb0ELb1ELi128EEEEEEEEEvNT_6ParamsE)
        /*0278*/ 	.word	0x00000000


	//----- nvinfo : EIATTR_MIN_STACK_SIZE
	.align		4
.L_116:
        /*027c*/ 	.byte	0x04, 0x12
        /*027e*/ 	.short	(.L_118 - .L_117)
	.align		4
.L_117:
        /*0280*/ 	.word	index@(_ZN7cutlass13device_kernelIN5flash19enable_sm80_to_sm89INS1_16FlashAttnFwdSm80INS1_25CollectiveMainloopFwdSm80ILi8ELi1ELb0EN4cute5tupleIJNS5_1CILi128EEENS7_ILi48EEENS7_ILi256EEEEEELi256ENS_10bfloat16_tEfNS_4arch4Sm80ELb1ELb0ELb1ELb1ELb0ELb1ELb1ELb0EEENS1_21CollectiveEpilogueFwdINS6_IJS8_SA_S9_EEENS6_IJNS7_ILi1EEESI_SI_EEESC_SE_Li256ELb1ELb1ELb0ELb0EEENS1_19SingleTileSchedulerILb1ELb0ELb1ELi128EEEEEEEEEvNT_6ParamsE)
        /*0284*/ 	.word	0x00000000
.L_118:


//--------------------- .nv.compat                --------------------------
	.section	.nv.compat,"",@"SHT_CUDA_COMPAT_INFO"
	.align	4
        /*0000*/ 	.byte	0x02, 0x09, 0x01, 0x00, 0x02, 0x02, 0x01, 0x00, 0x02, 0x05, 0x05, 0x00, 0x03, 0x07, 0x01, 0x01
        /*0010*/ 	.byte	0x02, 0x03, 0x00, 0x00, 0x02, 0x06, 0x01, 0x00, 0x04, 0x0b, 0x08, 0x00, 0x00, 0x00, 0x00, 0x00
        /*0020*/ 	.byte	0x00, 0x00, 0x00, 0x00


//--------------------- .nv.info._ZN7cutlass13device_kernelIN5flash19enable_sm80_to_sm89INS1_16FlashAttnFwdSm80INS1_25CollectiveMainloopFwdSm80ILi8ELi1ELb1EN4cute5tupleIJNS5_1CILi128EEENS7_ILi64EEENS7_ILi256EEEEEELi256ENS_10bfloat16_tEfNS_4arch4Sm80ELb0ELb0ELb1ELb0ELb0ELb0ELb1ELb0EEENS1_21CollectiveEpilogueFwdINS6_IJS8_SA_S9_EEENS6_IJNS7_ILi1EEESI_SI_EEESC_SE_Li256ELb0ELb1ELb0ELb0EEENS1_19SingleTileSchedulerILb0ELb0ELb1ELi128EEEEEEEEEvNT_6ParamsE --------------------------
	.section	.nv.info._ZN7cutlass13device_kernelIN5flash19enable_sm80_to_sm89INS1_16FlashAttnFwdSm80INS1_25CollectiveMainloopFwdSm80ILi8ELi1ELb1EN4cute5tupleIJNS5_1CILi128EEENS7_ILi64EEENS7_ILi256EEEEEELi256ENS_10bfloat16_tEfNS_4arch4Sm80ELb0ELb0ELb1ELb0ELb0ELb0ELb1ELb0EEENS1_21CollectiveEpilogueFwdINS6_IJS8_SA_S9_EEENS6_IJNS7_ILi1EEESI_SI_EEESC_SE_Li256ELb0ELb1ELb0ELb0EEENS1_19SingleTileSchedulerILb0ELb0ELb1ELi128EEEEEEEEEvNT_6ParamsE,"",@"SHT_CUDA_INFO"
	.sectionflags	@""
	.align	4


	//----- nvinfo : EIATTR_CUDA_API_VERSION
	.align		4
        /*0000*/ 	.byte	0x04, 0x37
        /*0002*/ 	.short	(.L_120 - .L_119)
.L_119:
        /*0004*/ 	.word	0x00000082


	//----- nvinfo : EIATTR_KPARAM_INFO
	.align		4
.L_120:
        /*0008*/ 	.byte	0x04, 0x17
        /*000a*/ 	.short	(.L_122 - .L_121)
.L_121:
        /*000c*/ 	.word	0x00000000
        /*0010*/ 	.short	0x0000
        /*0012*/ 	.short	0x0000
        /*0014*/ 	.byte	0x00, 0xf0, 0x61, 0x10


	//----- nvinfo : EIATTR_SPARSE_MMA_MASK
	.align		4
.L_122:
        /*0018*/ 	.byte	0x03, 0x50
        /*001a*/ 	.short	0x0000


	//----- nvinfo : EIATTR_MAXREG_COUNT
	.align		4
        /*001c*/ 	.byte	0x03, 0x1b
        /*001e*/ 	.short	0x00ff


	//----- nvinfo : EIATTR_MERCURY_ISA_VERSION
	.align		4
        /*0020*/ 	.byte	0x03, 0x5f
        /*0022*/ 	.short	0x0101


	//----- nvinfo : EIATTR_EXIT_INSTR_OFFSETS
	.align		4
        /*0024*/ 	.byte	0x04, 0x1c
        /*0026*/ 	.short	(.L_124 - .L_123)


	//   ....[0]....
.L_123:
        /*0028*/ 	.word	0x00000010


	//----- nvinfo : EIATTR_MAX_THREADS
	.align		4
.L_124:
        /*002c*/ 	.byte	0x04, 0x05
        /*002e*/ 	.short	(.L_126 - .L_125)
.L_125:
        /*0030*/ 	.word	0x00000100
        /*0034*/ 	.word	0x00000001
        /*0038*/ 	.word	0x00000001


	//----- nvinfo : EIATTR_CBANK_PARAM_SIZE
	.align		4
.L_126:
        /*003c*/ 	.byte	0x03, 0x19
        /*003e*/ 	.short	0x0418


	//----- nvinfo : EIATTR_PARAM_CBANK
	.align		4
        /*0040*/ 	.byte	0x04, 0x0a
        /*0042*/ 	.short	(.L_128 - .L_127)
	.align		4
.L_127:
        /*0044*/ 	.word	index@(.nv.constant0._ZN7cutlass13device_kernelIN5flash19enable_sm80_to_sm89INS1_16FlashAttnFwdSm80INS1_25CollectiveMainloopFwdSm80ILi8ELi1ELb1EN4cute5tupleIJNS5_1CILi128EEENS7_ILi64EEENS7_ILi256EEEEEELi256ENS_10bfloat16_tEfNS_4arch4Sm80ELb0ELb0ELb1ELb0ELb0ELb0ELb1ELb0EEENS1_21CollectiveEpilogueFwdINS6_IJS8_SA_S9_EEENS6_IJNS7_ILi1EEESI_SI_EEESC_SE_Li256ELb0ELb1ELb0ELb0EEENS1_19SingleTileSchedulerILb0ELb0ELb1ELi128EEEEEEEEEvNT_6ParamsE)
        /*0048*/ 	.short	0x0210
        /*004a*/ 	.short	0x0418


	//----- nvinfo : EIATTR_SW_WAR
	.align		4
.L_128:
        /*004c*/ 	.byte	0x04, 0x36
        /*004e*/ 	.short	(.L_130 - .L_129)
.L_129:
        /*0050*/ 	.word	0x00000008
.L_130:


//--------------------- .nv.info._ZN7cutlass13device_kernelIN5flash19enable_sm80_to_sm89INS1_16FlashAttnFwdSm80INS1_25CollectiveMainloopFwdSm80ILi8ELi1ELb1EN4cute5tupleIJNS5_1CILi128EEENS7_ILi64EEENS7_ILi256EEEEEELi256ENS_10bfloat16_tEfNS_4arch4Sm80ELb0ELb0ELb1ELb1ELb0ELb0ELb1ELb0EEENS1_21CollectiveEpilogueFwdINS6_IJS8_SA_S9_EEENS6_IJNS7_ILi1EEESI_SI_EEESC_SE_Li256ELb1ELb1ELb0ELb0EEENS1_19SingleTileSchedulerILb1ELb0ELb1ELi128EEEEEEEEEvNT_6ParamsE --------------------------
	.section	.nv.info._ZN7cutlass13device_kernelIN5flash19enable_sm80_to_sm89INS1_16FlashAttnFwdSm80INS1_25CollectiveMainloopFwdSm80ILi8ELi1ELb1EN4cute5tupleIJNS5_1CILi128EEENS7_ILi64EEENS7_ILi256EEEEEELi256ENS_10bfloat16_tEfNS_4arch4Sm80ELb0ELb0ELb1ELb1ELb0ELb0ELb1ELb0EEENS1_21CollectiveEpilogueFwdINS6_IJS8_SA_S9_EEENS6_IJNS7_ILi1EEESI_SI_EEESC_SE_Li256ELb1ELb1ELb0ELb0EEENS1_19SingleTileSchedulerILb1ELb0ELb1ELi128EEEEEEEEEvNT_6ParamsE,"",@"SHT_CUDA_INFO"
	.sectionflags	@""
	.align	4


	//----- nvinfo : EIATTR_CUDA_API_VERSION
	.align		4
        /*0000*/ 	.byte	0x04, 0x37
        /*0002*/ 	.short	(.L_132 - .L_131)
.L_131:
        /*0004*/ 	.word	0x00000082


	//----- nvinfo : EIATTR_KPARAM_INFO
	.align		4
.L_132:
        /*0008*/ 	.byte	0x04, 0x17
        /*000a*/ 	.short	(.L_134 - .L_133)
.L_133:
        /*000c*/ 	.word	0x00000000
        /*0010*/ 	.short	0x0000
        /*0012*/ 	.short	0x0000
        /*0014*/ 	.byte	0x00, 0xf0, 0x61, 0x10


	//----- nvinfo : EIATTR_SPARSE_MMA_MASK
	.align		4
.L_134:
        /*0018*/ 	.byte	0x03, 0x50
        /*001a*/ 	.short	0x0000


	//----- nvinfo : EIATTR_MAXREG_COUNT
	.align		4
        /*001c*/ 	.byte	0x03, 0x1b
        /*001e*/ 	.short	0x00ff


	//----- nvinfo : EIATTR_MERCURY_ISA_VERSION
	.align		4
        /*0020*/ 	.byte	0x03, 0x5f
        /*0022*/ 	.short	0x0101


	//----- nvinfo : EIATTR_EXIT_INSTR_OFFSETS
	.align		4
        /*0024*/ 	.byte	0x04, 0x1c
        /*0026*/ 	.short	(.L_136 - .L_135)


	//   ....[0]....
.L_135:
        /*0028*/ 	.word	0x00000010


	//----- nvinfo : EIATTR_MAX_THREADS
	.align		4
.L_136:
        /*002c*/ 	.byte	0x04, 0x05
        /*002e*/ 	.short	(.L_138 - .L_137)
.L_137:
        /*0030*/ 	.word	0x00000100
        /*0034*/ 	.word	0x00000001
        /*0038*/ 	.word	0x00000001


	//----- nvinfo : EIATTR_CBANK_PARAM_SIZE
	.align		4
.L_138:
        /*003c*/ 	.byte	0x03, 0x19
        /*003e*/ 	.short	0x0418


	//----- nvinfo : EIATTR_PARAM_CBANK
	.align		4
        /*0040*/ 	.byte	0x04, 0x0a
        /*0042*/ 	.short	(.L_140 - .L_139)
	.align		4
.L_139:
        /*0044*/ 	.word	index@(.nv.constant0._ZN7cutlass13device_kernelIN5flash19enable_sm80_to_sm89INS1_16FlashAttnFwdSm80INS1_25CollectiveMainloopFwdSm80ILi8ELi1ELb1EN4cute5tupleIJNS5_1CILi128EEENS7_ILi64EEENS7_ILi256EEEEEELi256ENS_10bfloat16_tEfNS_4arch4Sm80ELb0ELb0ELb1ELb1ELb0ELb0ELb1ELb0EEENS1_21CollectiveEpilogueFwdINS6_IJS8_SA_S9_EEENS6_IJNS7_ILi1EEESI_SI_EEESC_SE_Li256ELb1ELb1ELb0ELb0EEENS1_19SingleTileSchedulerILb1ELb0ELb1ELi128EEEEEEEEEvNT_6ParamsE)
        /*0048*/ 	.short	0x0210
        /*004a*/ 	.short	0x0418


	//----- nvinfo : EIATTR_SW_WAR
	.align		4
.L_140:
        /*004c*/ 	.byte	0x04, 0x36
        /*004e*/ 	.short	(.L_142 - .L_141)
.L_141:
        /*0050*/ 	.word	0x00000008
.L_142:


//--------------------- .nv.info._ZN7cutlass13device_kernelIN5flash19enable_sm80_to_sm89INS1_16FlashAttnFwdSm80INS1_25CollectiveMainloopFwdSm80ILi8ELi1ELb0EN4cute5tupleIJNS5_1CILi128EEENS7_ILi32EEENS7_ILi256EEEEEELi256ENS_10bfloat16_tEfNS_4arch4Sm80ELb0ELb0ELb1ELb1ELb0ELb1ELb1ELb0EEENS1_21CollectiveEpilogueFwdINS6_IJS8_SA_S9_EEENS6_IJNS7_ILi1EEESI_SI_EEESC_SE_Li256ELb1ELb1ELb0ELb0EEENS1_19SingleTileSchedulerILb1ELb0ELb1ELi128EEEEEEEEEvNT_6ParamsE --------------------------
	.section	.nv.info._ZN7cutlass13device_kernelIN5flash19enable_sm80_to_sm89INS1_16FlashAttnFwdSm80INS1_25CollectiveMainloopFwdSm80ILi8ELi1ELb0EN4cute5tupleIJNS5_1CILi128EEENS7_ILi32EEENS7_ILi256EEEEEELi256ENS_10bfloat16_tEfNS_4arch4Sm80ELb0ELb0ELb1ELb1ELb0ELb1ELb1ELb0EEENS1_21CollectiveEpilogueFwdINS6_IJS8_SA_S9_EEENS6_IJNS7_ILi1EEESI_SI_EEESC_SE_Li256ELb1ELb1ELb0ELb0EEENS1_19SingleTileSchedulerILb1ELb0ELb1ELi128EEEEEEEEEvNT_6ParamsE,"",@"SHT_CUDA_INFO"
	.sectionflags	@""
	.align	4


	//----- nvinfo : EIATTR_CUDA_API_VERSION
	.align		4
        /*0000*/ 	.byte	0x04, 0x37
        /*0002*/ 	.short	(.L_144 - .L_143)
.L_143:
        /*0004*/ 	.word	0x00000082


	//----- nvinfo : EIATTR_KPARAM_INFO
	.align		4
.L_144:
        /*0008*/ 	.byte	0x04, 0x17
        /*000a*/ 	.short	(.L_146 - .L_145)
.L_145:
        /*000c*/ 	.word	0x00000000
        /*0010*/ 	.short	0x0000
        /*0012*/ 	.short	0x0000
        /*0014*/ 	.byte	0x00, 0xf0, 0x61, 0x10


	//----- nvinfo : EIATTR_SPARSE_MMA_MASK
	.align		4
.L_146:
        /*0018*/ 	.byte	0x03, 0x50
        /*001a*/ 	.short	0x0000


	//----- nvinfo : EIATTR_MAXREG_COUNT
	.align		4
        /*001c*/ 	.byte	0x03, 0x1b
        /*001e*/ 	.short	0x00ff


	//----- nvinfo : EIATTR_MERCURY_ISA_VERSION
	.align		4
        /*0020*/ 	.byte	0x03, 0x5f
        /*0022*/ 	.short	0x0101


	//----- nvinfo : EIATTR_EXIT_INSTR_OFFSETS
	.align		4
        /*0024*/ 	.byte	0x04, 0x1c
        /*0026*/ 	.short	(.L_148 - .L_147)


	//   ....[0]....
.L_147:
        /*0028*/ 	.word	0x00000010


	//----- nvinfo : EIATTR_MAX_THREADS
	.align		4
.L_148:
        /*002c*/ 	.byte	0x04, 0x05
        /*002e*/ 	.short	(.L_150 - .L_149)
.L_149:
        /*0030*/ 	.word	0x00000100
        /*0034*/ 	.word	0x00000001
        /*0038*/ 	.word	0x00000001


	//----- nvinfo : EIATTR_CBANK_PARAM_SIZE
	.align		4
.L_150:
        /*003c*/ 	.byte	0x03, 0x19
        /*003e*/ 	.short	0x0418


	//----- nvinfo : EIATTR_PARAM_CBANK
	.align		4
        /*0040*/ 	.byte	0x04, 0x0a
        /*0042*/ 	.short	(.L_152 - .L_151)
	.align		4
.L_151:
        /*0044*/ 	.word	index@(.nv.constant0._ZN7cutlass13device_kernelIN5flash19enable_sm80_to_sm89INS1_16FlashAttnFwdSm80INS1_25CollectiveMainloopFwdSm80ILi8ELi1ELb0EN4cute5tupleIJNS5_1CILi128EEENS7_ILi32EEENS7_ILi256EEEEEELi256ENS_10bfloat16_tEfNS_4arch4Sm80ELb0ELb0ELb1ELb1ELb0ELb1ELb1ELb0EEENS1_21CollectiveEpilogueFwdINS6_IJS8_SA_S9_EEENS6_IJNS7_ILi1EEESI_SI_EEESC_SE_Li256ELb1ELb1ELb0ELb0EEENS1_19SingleTileSchedulerILb1ELb0ELb1ELi128EEEEEEEEEvNT_6ParamsE)
        /*0048*/ 	.short	0x0210
        /*004a*/ 	.short	0x0418


	//----- nvinfo : EIATTR_SW_WAR
	.align		4
.L_152:
        /*004c*/ 	.byte	0x04, 0x36
        /*004e*/ 	.short	(.L_154 - .L_153)
.L_153:
        /*0050*/ 	.word	0x00000008
.L_154:


//--------------------- .nv.info._ZN7cutlass13device_kernelIN5flash19enable_sm80_to_sm89INS1_16FlashAttnFwdSm80INS1_25CollectiveMainloopFwdSm80ILi8ELi1ELb1EN4cute5tupleIJNS5_1CILi128EEENS7_ILi48EEENS7_ILi256EEEEEELi256ENS_10bfloat16_tEfNS_4arch4Sm80ELb0ELb1ELb1ELb0ELb0ELb0ELb1ELb0EEENS1_21CollectiveEpilogueFwdINS6_IJS8_SA_S9_EEENS6_IJNS7_ILi1EEESI_SI_EEESC_SE_Li256ELb0ELb1ELb0ELb0EEENS1_19SingleTileSchedulerILb0ELb0ELb1ELi128EEEEEEEEEvNT_6ParamsE --------------------------
	.section	.nv.info._ZN7cutlass13device_kernelIN5flash19enable_sm80_to_sm89INS1_16FlashAttnFwdSm80INS1_25CollectiveMainloopFwdSm80ILi8ELi1ELb1EN4cute5tupleIJNS5_1CILi128EEENS7_ILi48EEENS7_ILi256EEEEEELi256ENS_10bfloat16_tEfNS_4arch4Sm80ELb0ELb1ELb1ELb0ELb0ELb0ELb1ELb0EEENS1_21CollectiveEpilogueFwdINS6_IJS8_SA_S9_EEENS6_IJNS7_ILi1EEESI_SI_EEESC_SE_Li256ELb0ELb1ELb0ELb0EEENS1_19SingleTileSchedulerILb0ELb0ELb1ELi128EEEEEEEEEvNT_6ParamsE,"",@"SHT_CUDA_INFO"
	.sectionflags	@""
	.align	4


	//----- nvinfo : EIATTR_CUDA_API_VERSION
	.align		4
        /*0000*/ 	.byte	0x04, 0x37
        /*0002*/ 	.short	(.L_156 - .L_155)
.L_155:
        /*0004*/ 	.word	0x00000082


	//----- nvinfo : EIATTR_KPARAM_INFO
	.align		4
.L_156:
        /*0008*/ 	.byte	0x04, 0x17
        /*000a*/ 	.short	(.L_158 - .L_157)
.L_157:
        /*000c*/ 	.word	0x00000000
        /*0010*/ 	.short	0x0000
        /*0012*/ 	.short	0x0000
        /*0014*/ 	.byte	0x00, 0xf0, 0x61, 0x10


	//----- nvinfo : EIATTR_SPARSE_MMA_MASK
	.align		4
.L_158:
        /*0018*/ 	.byte	0x03, 0x50
        /*001a*/ 	.short	0x0000


	//----- nvinfo : EIATTR_MAXREG_COUNT
	.align		4
        /*001c*/ 	.byte	0x03, 0x1b
        /*001e*/ 	.short	0x00ff


	//----- nvinfo : EIATTR_MERCURY_ISA_VERSION
	.align		4
        /*0020*/ 	.byte	0x03, 0x5f
        /*0022*/ 	.short	0x0101


	//----- nvinfo : EIATTR_EXIT_INSTR_OFFSETS
	.align		4
        /*0024*/ 	.byte	0x04, 0x1c
        /*0026*/ 	.short	(.L_160 - .L_159)


	//   ....[0]....
.L_159:
        /*0028*/ 	.word	0x00000010


	//----- nvinfo : EIATTR_MAX_THREADS
	.align		4
.L_160:
        /*002c*/ 	.byte	0x04, 0x05
        /*002e*/ 	.short	(.L_162 - .L_161)
.L_161:
        /*0030*/ 	.word	0x00000100
        /*0034*/ 	.word	0x00000001
        /*0038*/ 	.word	0x00000001


	//----- nvinfo : EIATTR_CBANK_PARAM_SIZE
	.align		4
.L_162:
        /*003c*/ 	.byte	0x03, 0x19
        /*003e*/ 	.short	0x0418


	//----- nvinfo : EIATTR_PARAM_CBANK
	.align		4
        /*0040*/ 	.byte	0x04, 0x0a
        /*0042*/ 	.short	(.L_164 - .L_163)
	.align		4
.L_163:
        /*0044*/ 	.word	index@(.nv.constant0._ZN7cutlass13device_kernelIN5flash19enable_sm80_to_sm89INS1_16FlashAttnFwdSm80INS1_25CollectiveMainloopFwdSm80ILi8ELi1ELb1EN4cute5tupleIJNS5_1CILi128EEENS7_ILi48EEENS7_ILi256EEEEEELi256ENS_10bfloat16_tEfNS_4arch4Sm80ELb0ELb1ELb1ELb0ELb0ELb0ELb1ELb0EEENS1_21CollectiveEpilogueFwdINS6_IJS8_SA_S9_EEENS6_IJNS7_ILi1EEESI_SI_EEESC_SE_Li256ELb0ELb1ELb0ELb0EEENS1_19SingleTileSchedulerILb0ELb0ELb1ELi128EEEEEEEEEvNT_6ParamsE)
        /*0048*/ 	.short	0x0210
        /*004a*/ 	.short	0x0418


	//----- nvinfo : EIATTR_SW_WAR
	.align		4
.L_164:
        /*004c*/ 	.byte	0x04, 0x36
        /*004e*/ 	.short	(.L_166 - .L_165)
.L_165:
        /*0050*/ 	.word	0x00000008
.L_166:


//--------------------- .nv.info._ZN7cutlass13device_kernelIN5flash19enable_sm80_to_sm89INS1_16FlashAttnFwdSm80INS1_25CollectiveMainloopFwdSm80ILi8ELi1ELb1EN4cute5tupleIJNS5_1CILi128EEENS7_ILi48EEENS7_ILi256EEEEEELi256ENS_10bfloat16_tEfNS_4arch4Sm80ELb0ELb1ELb1ELb1ELb0ELb0ELb1ELb0EEENS1_21CollectiveEpilogueFwdINS6_IJS8_SA_S9_EEENS6_IJNS7_ILi1EEESI_SI_EEESC_SE_Li256ELb1ELb1ELb0ELb0EEENS1_19SingleTileSchedulerILb1ELb0ELb1ELi128EEEEEEEEEvNT_6ParamsE --------------------------
	.section	.nv.info._ZN7cutlass13device_kernelIN5flash19enable_sm80_to_sm89INS1_16FlashAttnFwdSm80INS1_25CollectiveMainloopFwdSm80ILi8ELi1ELb1EN4cute5tupleIJNS5_1CILi128EEENS7_ILi48EEENS7_ILi256EEEEEELi256ENS_10bfloat16_tEfNS_4arch4Sm80ELb0ELb1ELb1ELb1ELb0ELb0ELb1ELb0EEENS1_21CollectiveEpilogueFwdINS6_IJS8_SA_S9_EEENS6_IJNS7_ILi1EEESI_SI_EEESC_SE_Li256ELb1ELb1ELb0ELb0EEENS1_19SingleTileSchedulerILb1ELb0ELb1ELi128EEEEEEEEEvNT_6ParamsE,"",@"SHT_CUDA_INFO"
	.sectionflags	@""
	.align	4


	//----- nvinfo : EIATTR_CUDA_API_VERSION
	.align		4
        /*0000*/ 	.byte	0x04, 0x37
        /*0002*/ 	.short	(.L_168 - .L_167)
.L_167:
        /*0004*/ 	.word	0x00000082


	//----- nvinfo : EIATTR_KPARAM_INFO
	.align		4
.L_168:
        /*0008*/ 	.byte	0x04, 0x17
        /*000a*/ 	.short	(.L_170 - .L_169)
.L_169:
        /*000c*/ 	.word	0x00000000
        /*0010*/ 	.short	0x0000
        /*0012*/ 	.short	0x0000
        /*0014*/ 	.byte	0x00, 0xf0, 0x61, 0x10


	//----- nvinfo : EIATTR_SPARSE_MMA_MASK
	.align		4
.L_170:
        /*0018*/ 	.byte	0x03, 0x50
        /*001a*/ 	.short	0x0000


	//----- nvinfo : EIATTR_MAXREG_COUNT
	.align		4
        /*001c*/ 	.byte	0x03, 0x1b
        /*001e*/ 	.short	0x00ff


	//----- nvinfo : EIATTR_MERCURY_ISA_VERSION
	.align		4
        /*0020*/ 	.byte	0x03, 0x5f
        /*0022*/ 	.short	0x0101


	//----- nvinfo : EIATTR_EXIT_INSTR_OFFSETS
	.align		4
        /*0024*/ 	.byte	0x04, 0x1c
        /*0026*/ 	.short	(.L_172 - .L_171)


	//   ....[0]....
.L_171:
        /*0028*/ 	.word	0x00000010


	//----- nvinfo : EIATTR_MAX_THREADS
	.align		4
.L_172:
        /*002c*/ 	.byte	0x04, 0x05
        /*002e*/ 	.short	(.L_174 - .L_173)
.L_173:
        /*0030*/ 	.word	0x00000100
        /*0034*/ 	.word	0x00000001
        /*0038*/ 	.word	0x00000001


	//----- nvinfo : EIATTR_CBANK_PARAM_SIZE
	.align		4
.L_174:
        /*003c*/ 	.byte	0x03, 0x19
        /*003e*/ 	.short	0x0418


	//----- nvinfo : EIATTR_PARAM_CBANK
	.align		4
        /*0040*/ 	.byte	0x04, 0x0a
        /*0042*/ 	.short	(.L_176 - .L_175)
	.align		4
.L_175:
        /*0044*/ 	.word	index@(.nv.constant0._ZN7cutlass13device_kernelIN5flash19enable_sm80_to_sm89INS1_16FlashAttnFwdSm80INS1_25CollectiveMainloopFwdSm80ILi8ELi1ELb1EN4cute5tupleIJNS5_1CILi128EEENS7_ILi48EEENS7_ILi256EEEEEELi256ENS_10bfloat16_tEfNS_4arch4Sm80ELb0ELb1ELb1ELb1ELb0ELb0ELb1ELb0EEENS1_21CollectiveEpilogueFwdINS6_IJS8_SA_S9_EEENS6_IJNS7_ILi1EEESI_SI_EEESC_SE_Li256ELb1ELb1ELb0ELb0EEENS1_19SingleTileSchedulerILb1ELb0ELb1ELi128EEEEEEEEEvNT_6ParamsE)
        /*0048*/ 	.short	0x0210
        /*004a*/ 	.short	0x0418


	//----- nvinfo : EIATTR_SW_WAR
	.align		4
.L_176:
        /*004c*/ 	.byte	0x04, 0x36
        /*004e*/ 	.short	(.L_178 - .L_177)
.L_177:
        /*0050*/ 	.word	0x00000008
.L_178:


//--------------------- .nv.info._ZN7cutlass13device_kernelIN5flash19enable_sm80_to_sm89INS1_16FlashAttnFwdSm80INS1_25CollectiveMainloopFwdSm80ILi8ELi1ELb0EN4cute5tupleIJNS5_1CILi128EEENS7_ILi32EEENS7_ILi256EEEEEELi256ENS_10bfloat16_tEfNS_4arch4Sm80ELb0ELb1ELb1ELb1ELb0ELb1ELb1ELb0EEENS1_21CollectiveEpilogueFwdINS6_IJS8_SA_S9_EEENS6_IJNS7_ILi1EEESI_SI_EEESC_SE_Li256ELb1ELb1ELb0ELb0EEENS1_19SingleTileSchedulerILb1ELb0ELb1ELi128EEEEEEEEEvNT_6ParamsE --------------------------
	.section	.nv.info._ZN7cutlass13device_kernelIN5flash19enable_sm80_to_sm89INS1_16FlashAttnFwdSm80INS1_25CollectiveMainloopFwdSm80ILi8ELi1ELb0EN4cute5tupleIJNS5_1CILi128EEENS7_ILi32EEENS7_ILi256EEEEEELi256ENS_10bfloat16_tEfNS_4arch4Sm80ELb0ELb1ELb1ELb1ELb0ELb1ELb1ELb0EEENS1_21CollectiveEpilogueFwdINS6_IJS8_SA_S9_EEENS6_IJNS7_ILi1EEESI_SI_EEESC_SE_Li256ELb1ELb1ELb0ELb0EEENS1_19SingleTileSchedulerILb1ELb0ELb1ELi128EEEEEEEEEvNT_6ParamsE,"",@"SHT_CUDA_INFO"
	.sectionflags	@""
	.align	4


	//----- nvinfo : EIATTR_CUDA_API_VERSION
	.align		4
        /*0000*/ 	.byte	0x04, 0x37
        /*0002*/ 	.short	(.L_180 - .L_179)
.L_179:
        /*0004*/ 	.word	0x00000082


	//----- nvinfo : EIATTR_KPARAM_INFO
	.align		4
.L_180:
        /*0008*/ 	.byte	0x04, 0x17
        /*000a*/ 	.short	(.L_182 - .L_181)
.L_181:
        /*000c*/ 	.word	0x00000000
        /*0010*/ 	.short	0x0000
        /*0012*/ 	.short	0x0000
        /*0014*/ 	.byte	0x00, 0xf0, 0x61, 0x10


	//----- nvinfo : EIATTR_SPARSE_MMA_MASK
	.align		4
.L_182:
        /*0018*/ 	.byte	0x03, 0x50
        /*001a*/ 	.short	0x0000


	//----- nvinfo : EIATTR_MAXREG_COUNT
	.align		4
        /*001c*/ 	.byte	0x03, 0x1b
        /*001e*/ 	.short	0x00ff


	//----- nvinfo : EIATTR_MERCURY_ISA_VERSION
	.align		4
        /*0020*/ 	.byte	0x03, 0x5f
        /*0022*/ 	.short	0x0101


	//----- nvinfo : EIATTR_EXIT_INSTR_OFFSETS
	.align		4
        /*0024*/ 	.byte	0x04, 0x1c
        /*0026*/ 	.short	(.L_184 - .L_183)


	//   ....[0]....
.L_183:
        /*0028*/ 	.word	0x00000010


	//----- nvinfo : EIATTR_MAX_THREADS
	.align		4
.L_184:
        /*002c*/ 	.byte	0x04, 0x05
        /*002e*/ 	.short	(.L_186 - .L_185)
.L_185:
        /*0030*/ 	.word	0x00000100
        /*0034*/ 	.word	0x00000001
        /*0038*/ 	.word	0x00000001


	//----- nvinfo : EIATTR_CBANK_PARAM_SIZE
	.align		4
.L_186:
        /*003c*/ 	.byte	0x03, 0x19
        /*003e*/ 	.short	0x0418


	//----- nvinfo : EIATTR_PARAM_CBANK
	.align		4
        /*0040*/ 	.byte	0x04, 0x0a
        /*0042*/ 	.short	(.L_188 - .L_187)
	.align		4
.L_187:
        /*0044*/ 	.word	index@(.nv.constant0._ZN7cutlass13device_kernelIN5flash19enable_sm80_to_sm89INS1_16FlashAttnFwdSm80INS1_25CollectiveMainloopFwdSm80ILi8ELi1ELb0EN4cute5tupleIJNS5_1CILi128EEENS7_ILi32EEENS7_ILi256EEEEEELi256ENS_10bfloat16_tEfNS_4arch4Sm80ELb0ELb1ELb1ELb1ELb0ELb1ELb1ELb0EEENS1_21CollectiveEpilogueFwdINS6_IJS8_SA_S9_EEENS6_IJNS7_ILi1EEESI_SI_EEESC_SE_Li256ELb1ELb1ELb0ELb0EEENS1_19SingleTileSchedulerILb1ELb0ELb1ELi128EEEEEEEEEvNT_6ParamsE)
        /*0048*/ 	.short	0x0210
        /*004a*/ 	.short	0x0418


	//----- nvinfo : EIATTR_SW_WAR
	.align		4
.L_188:
        /*004c*/ 	.byte	0x04, 0x36
        /*004e*/ 	.short	(.L_190 - .L_189)
.L_189:
        /*0050*/ 	.word	0x00000008
.L_190:


//--------------------- .nv.info._ZN7cutlass13device_kernelIN5flash19enable_sm80_to_sm89INS1_16FlashAttnFwdSm80INS1_25CollectiveMainloopFwdSm80ILi8ELi1ELb1EN4cute5tupleIJNS5_1CILi128EEENS7_ILi64EEENS7_ILi256EEEEEELi256ENS_10bfloat16_tEfNS_4arch4Sm80ELb1ELb0ELb1ELb0ELb0ELb0ELb1ELb0EEENS1_21CollectiveEpilogueFwdINS6_IJS8_SA_S9_EEENS6_IJNS7_ILi1EEESI_SI_EEESC_SE_Li256ELb0ELb1ELb0ELb0EEENS1_30DynamicPersistentTileSchedulerILi256ELi256ELb0ELb1ELb0EEEEEEEEEvNT_6ParamsE --------------------------
	.section	.nv.info._ZN7cutlass13device_kernelIN5flash19enable_sm80_to_sm89INS1_16FlashAttnFwdSm80INS1_25CollectiveMainloopFwdSm80ILi8ELi1ELb1EN4cute5tupleIJNS5_1CILi128EEENS7_ILi64EEENS7_ILi256EEEEEELi256ENS_10bfloat16_tEfNS_4arch4Sm80ELb1ELb0ELb1ELb0ELb0ELb0ELb1ELb0EEENS1_21CollectiveEpilogueFwdINS6_IJS8_SA_S9_EEENS6_IJNS7_ILi1EEESI_SI_EEESC_SE_Li256ELb0ELb1ELb0ELb0EEENS1_30DynamicPersistentTileSchedulerILi256ELi256ELb0ELb1ELb0EEEEEEEEEvNT_6ParamsE,"",@"SHT_CUDA_INFO"
	.sectionflags	@""
	.align	4


	//----- nvinfo : EIATTR_CUDA_API_VERSION
	.align		4
        /*0000*/ 	.byte	0x04, 0x37
        /*0002*/ 	.short	(.L_192 - .L_191)
.L_191:
        /*0004*/ 	.word	0x00000082


	//----- nvinfo : EIATTR_KPARAM_INFO
	.align		4
.L_192:
        /*0008*/ 	.byte	0x04, 0x17
        /*000a*/ 	.short	(.L_194 - .L_193)
.L_193:
        /*000c*/ 	.word	0x00000000
        /*0010*/ 	.short	0x0000
        /*0012*/ 	.short	0x0000
        /*0014*/ 	.byte	0x00, 0xf0, 0xa1, 0x10


	//----- nvinfo : EIATTR_SPARSE_MMA_MASK
	.align		4
.L_194:
        /*0018*/ 	.byte	0x03, 0x50
        /*001a*/ 	.short	0x0000


	//----- nvinfo : EIATTR_MAXREG_COUNT
	.align		4
        /*001c*/ 	.byte	0x03, 0x1b
        /*001e*/ 	.short	0x00ff


	//----- nvinfo : EIATTR_MERCURY_ISA_VERSION
	.align		4
        /*0020*/ 	.byte	0x03, 0x5f
        /*0022*/ 	.short	0x0101


	//----- nvinfo : EIATTR_EXIT_INSTR_OFFSETS
	.align		4
        /*0024*/ 	.byte	0x04, 0x1c
        /*0026*/ 	.short	(.L_196 - .L_195)


	//   ....[0]....
.L_195:
        /*0028*/ 	.word	0x00000010


	//----- nvinfo : EIATTR_MAX_THREADS
	.align		4
.L_196:
        /*002c*/ 	.byte	0x04, 0x05
        /*002e*/ 	.short	(.L_198 - .L_197)
.L_197:
        /*0030*/ 	.word	0x00000100
        /*0034*/ 	.word	0x00000001
        /*0038*/ 	.word	0x00000001


	//----- nvinfo : EIATTR_CBANK_PARAM_SIZE
	.align		4
.L_198:
        /*003c*/ 	.byte	0x03, 0x19
        /*003e*/ 	.short	0x0428


	//----- nvinfo : EIATTR_PARAM_CBANK
	.align		4
        /*0040*/ 	.byte	0x04, 0x0a
        /*0042*/ 	.short	(.L_200 - .L_199)
	.align		4
.L_199:
        /*0044*/ 	.word	index@(.nv.constant0._ZN7cutlass13device_kernelIN5flash19enable_sm80_to_sm89INS1_16FlashAttnFwdSm80INS1_25CollectiveMainloopFwdSm80ILi8ELi1ELb1EN4cute5tupleIJNS5_1CILi128EEENS7_ILi64EEENS7_ILi256EEEEEELi256ENS_10bfloat16_tEfNS_4arch4Sm80ELb1ELb0ELb1ELb0ELb0ELb0ELb1ELb0EEENS1_21CollectiveEpilogueFwdINS6_IJS8_SA_S9_EEENS6_IJNS7_ILi1EEESI_SI_EEESC_SE_Li256ELb0ELb1ELb0ELb0EEENS1_30DynamicPersistentTileSchedulerILi256ELi256ELb0ELb1ELb0EEEEEEEEEvNT_6ParamsE)
        /*0048*/ 	.short	0x0210
        /*004a*/ 	.short	0x0428


	//----- nvinfo : EIATTR_SW_WAR
	.align		4
.L_200:
        /*004c*/ 	.byte	0x04, 0x36
        /*004e*/ 	.short	(.L_202 - .L_201)
.L_201:
        /*0050*/ 	.word	0x00000008
.L_202:


//--------------------- .nv.info._ZN7cutlass13device_kernelIN5flash19enable_sm80_to_sm89INS1_16FlashAttnFwdSm80INS1_25CollectiveMainloopFwdSm80ILi8ELi1ELb1EN4cute5tupleIJNS5_1CILi128EEENS7_ILi64EEENS7_ILi256EEEEEELi256ENS_10bfloat16_tEfNS_4arch4Sm80ELb1ELb0ELb1ELb1ELb0ELb0ELb1ELb0EEENS1_21CollectiveEpilogueFwdINS6_IJS8_SA_S9_EEENS6_IJNS7_ILi1EEESI_SI_EEESC_SE_Li256ELb1ELb1ELb0ELb0EEENS1_19SingleTileSchedulerILb1ELb0ELb1ELi128EEEEEEEEEvNT_6ParamsE --------------------------
	.section	.nv.info._ZN7cutlass13device_kernelIN5flash19enable_sm80_to_sm89INS1_16FlashAttnFwdSm80INS1_25CollectiveMainloopFwdSm80ILi8ELi1ELb1EN4cute5tupleIJNS5_1CILi128EEENS7_ILi64EEENS7_ILi256EEEEEELi256ENS_10bfloat16_tEfNS_4arch4Sm80ELb1ELb0ELb1ELb1ELb0ELb0ELb1ELb0EEENS1_21CollectiveEpilogueFwdINS6_IJS8_SA_S9_EEENS6_IJNS7_ILi1EEESI_SI_EEESC_SE_Li256ELb1ELb1ELb0ELb0EEENS1_19SingleTileSchedulerILb1ELb0ELb1ELi128EEEEEEEEEvNT_6ParamsE,"",@"SHT_CUDA_INFO"
	.sectionflags	@""
	.align	4


	//----- nvinfo : EIATTR_CUDA_API_VERSION
	.align		4
        /*0000*/ 	.byte	0x04, 0x37
        /*0002*/ 	.short	(.L_204 - .L_203)
.L_203:
        /*0004*/ 	.word	0x00000082


	//----- nvinfo : EIATTR_KPARAM_INFO
	.align		4
.L_204:
        /*0008*/ 	.byte	0x04, 0x17
        /*000a*/ 	.short	(.L_206 - .L_205)
.L_205:
        /*000c*/ 	.word	0x00000000
        /*0010*/ 	.short	0x0000
        /*0012*/ 	.short	0x0000
        /*0014*/ 	.byte	0x00, 0xf0, 0x61, 0x10


	//----- nvinfo : EIATTR_SPARSE_MMA_MASK
	.align		4
.L_206:
        /*0018*/ 	.byte	0x03, 0x50
        /*001a*/ 	.short	0x0000


	//----- nvinfo : EIATTR_MAXREG_COUNT
	.align		4
        /*001c*/ 	.byte	0x03, 0x1b
        /*001e*/ 	.short	0x00ff


	//----- nvinfo : EIATTR_MERCURY_ISA_VERSION
	.align		4
        /*0020*/ 	.byte	0x03, 0x5f
        /*0022*/ 	.short	0x0101


	//----- nvinfo : EIATTR_EXIT_INSTR_OFFSETS
	.align		4
        /*0024*/ 	.byte	0x04, 0x1c
        /*0026*/ 	.short	(.L_208 - .L_207)


	//   ....[0]....
.L_207:
        /*0028*/ 	.word	0x00000010


	//----- nvinfo : EIATTR_MAX_THREADS
	.align		4
.L_208:
        /*002c*/ 	.byte	0x04, 0x05
        /*002e*/ 	.short	(.L_210 - .L_209)
.L_209:
        /*0030*/ 	.word	0x00000100
        /*0034*/ 	.word	0x00000001
        /*0038*/ 	.word	0x00000001


	//----- nvinfo : EIATTR_CBANK_PARAM_SIZE
	.align		4
.L_210:
        /*003c*/ 	.byte	0x03, 0x19
        /*003e*/ 	.short	0x0418


	//----- nvinfo : EIATTR_PARAM_CBANK
	.align		4
        /*0040*/ 	.byte	0x04, 0x0a
        /*0042*/ 	.short	(.L_212 - .L_211)
	.align		4
.L_211:
        /*0044*/ 	.word	index@(.nv.constant0._ZN7cutlass13device_kernelIN5flash19enable_sm80_to_sm89INS1_16FlashAttnFwdSm80INS1_25CollectiveMainloopFwdSm80ILi8ELi1ELb1EN4cute5tupleIJNS5_1CILi128EEENS7_ILi64EEENS7_ILi256EEEEEELi256ENS_10bfloat16_tEfNS_4arch4Sm80ELb1ELb0ELb1ELb1ELb0ELb0ELb1ELb0EEENS1_21CollectiveEpilogueFwdINS6_IJS8_SA_S9_EEENS6_IJNS7_ILi1EEESI_SI_EEESC_SE_Li256ELb1ELb1ELb0ELb0EEENS1_19SingleTileSchedulerILb1ELb0ELb1ELi128EEEEEEEEEvNT_6ParamsE)
        /*0048*/ 	.short	0x0210
        /*004a*/ 	.short	0x0418


	//----- nvinfo : EIATTR_SW_WAR
	.align		4
.L_212:
        /*004c*/ 	.byte	0x04, 0x36
        /*004e*/ 	.short	(.L_214 - .L_213)
.L_213:
        /*0050*/ 	.word	0x00000008
.L_214:


//--------------------- .nv.info._ZN7cutlass13device_kernelIN5flash19enable_sm80_to_sm89INS1_16FlashAttnFwdSm80INS1_25CollectiveMainloopFwdSm80ILi8ELi1ELb0EN4cute5tupleIJNS5_1CILi128EEENS7_ILi32EEENS7_ILi256EEEEEELi256ENS_10bfloat16_tEfNS_4arch4Sm80ELb1ELb0ELb1ELb1ELb0ELb1ELb1ELb0EEENS1_21CollectiveEpilogueFwdINS6_IJS8_SA_S9_EEENS6_IJNS7_ILi1EEESI_SI_EEESC_SE_Li256ELb1ELb1ELb0ELb0EEENS1_19SingleTileSchedulerILb1ELb0ELb1ELi128EEEEEEEEEvNT_6ParamsE --------------------------
	.section	.nv.info._ZN7cutlass13device_kernelIN5flash19enable_sm80_to_sm89INS1_16FlashAttnFwdSm80INS1_25CollectiveMainloopFwdSm80ILi8ELi1ELb0EN4cute5tupleIJNS5_1CILi128EEENS7_ILi32EEENS7_ILi256EEEEEELi256ENS_10bfloat16_tEfNS_4arch4Sm80ELb1ELb0ELb1ELb1ELb0ELb1ELb1ELb0EEENS1_21CollectiveEpilogueFwdINS6_IJS8_SA_S9_EEENS6_IJNS7_ILi1EEESI_SI_EEESC_SE_Li256ELb1ELb1ELb0ELb0EEENS1_19SingleTileSchedulerILb1ELb0ELb1ELi128EEEEEEEEEvNT_6ParamsE,"",@"SHT_CUDA_INFO"
	.sectionflags	@""
	.align	4


	//----- nvinfo : EIATTR_CUDA_API_VERSION
	.align		4
        /*0000*/ 	.byte	0x04, 0x37
        /*0002*/ 	.short	(.L_216 - .L_215)
.L_215:
        /*0004*/ 	.word	0x00000082


	//----- nvinfo : EIATTR_KPARAM_INFO
	.align		4
.L_216:
        /*0008*/ 	.byte	0x04, 0x17
        /*000a*/ 	.short	(.L_218 - .L_217)
.L_217:
        /*000c*/ 	.word	0x00000000
        /*0010*/ 	.short	0x0000
        /*0012*/ 	.short	0x0000
        /*0014*/ 	.byte	0x00, 0xf0, 0x61, 0x10


	//----- nvinfo : EIATTR_SPARSE_MMA_MASK
	.align		4
.L_218:
        /*0018*/ 	.byte	0x03, 0x50
        /*001a*/ 	.short	0x0000


	//----- nvinfo : EIATTR_MAXREG_COUNT
	.align		4
        /*001c*/ 	.byte	0x03, 0x1b
        /*001e*/ 	.short	0x00ff


	//----- nvinfo : EIATTR_MERCURY_ISA_VERSION
	.align		4
        /*0020*/ 	.byte	0x03, 0x5f
        /*0022*/ 	.short	0x0101


	//----- nvinfo : EIATTR_EXIT_INSTR_OFFSETS
	.align		4
        /*0024*/ 	.byte	0x04, 0x1c
        /*0026*/ 	.short	(.L_220 - .L_219)


	//   ....[0]....
.L_219:
        /*0028*/ 	.word	0x00000010


	//----- nvinfo : EIATTR_MAX_THREADS
	.align		4
.L_220:
        /*002c*/ 	.byte	0x04, 0x05
        /*002e*/ 	.short	(.L_222 - .L_221)
.L_221:
        /*0030*/ 	.word	0x00000100
        /*0034*/ 	.word	0x00000001
        /*0038*/ 	.word	0x00000001


	//----- nvinfo : EIATTR_CBANK_PARAM_SIZE
	.align		4
.L_222:
        /*003c*/ 	.byte	0x03, 0x19
        /*003e*/ 	.short	0x0418


	//----- nvinfo : EIATTR_PARAM_CBANK
	.align		4
        /*0040*/ 	.byte	0x04, 0x0a
        /*0042*/ 	.short	(.L_224 - .L_223)
	.align		4
.L_223:
        /*0044*/ 	.word	index@(.nv.constant0._ZN7cutlass13device_kernelIN5flash19enable_sm80_to_sm89INS1_16FlashAttnFwdSm80INS1_25CollectiveMainloopFwdSm80ILi8ELi1ELb0EN4cute5tupleIJNS5_1CILi128EEENS7_ILi32EEENS7_ILi256EEEEEELi256ENS_10bfloat16_tEfNS_4arch4Sm80ELb1ELb0ELb1ELb1ELb0ELb1ELb1ELb0EEENS1_21CollectiveEpilogueFwdINS6_IJS8_SA_S9_EEENS6_IJNS7_ILi1EEESI_SI_EEESC_SE_Li256ELb1ELb1ELb0ELb0EEENS1_19SingleTileSchedulerILb1ELb0ELb1ELi128EEEEEEEEEvNT_6ParamsE)
        /*0048*/ 	.short	0x0210
        /*004a*/ 	.short	0x0418


	//----- nvinfo : EIATTR_SW_WAR
	.align		4
.L_224:
        /*004c*/ 	.byte	0x04, 0x36
        /*004e*/ 	.short	(.L_226 - .L_225)
.L_225:
        /*0050*/ 	.word	0x00000008
.L_226:


//--------------------- .nv.info._ZN7cutlass13device_kernelIN5flash19enable_sm80_to_sm89INS1_16FlashAttnFwdSm80INS1_25CollectiveMainloopFwdSm80ILi8ELi1ELb0EN4cute5tupleIJNS5_1CILi128EEENS7_ILi96EEENS7_ILi256EEEEEELi256ENS_10bfloat16_tEfNS_4arch4Sm80ELb0ELb0ELb1ELb0ELb0ELb0ELb1ELb0EEENS1_21CollectiveEpilogueFwdINS6_IJS8_SA_S9_EEENS6_IJNS7_ILi1EEESI_SI_EEESC_SE_Li256ELb0ELb1ELb0ELb0EEENS1_19SingleTileSchedulerILb0ELb0ELb1ELi128EEEEEEEEEvNT_6ParamsE --------------------------
	.section	.nv.info._ZN7cutlass13device_kernelIN5flash19enable_sm80_to_sm89INS1_16FlashAttnFwdSm80INS1_25CollectiveMainloopFwdSm80ILi8ELi1ELb0EN4cute5tupleIJNS5_1CILi128EEENS7_ILi96EEENS7_ILi256EEEEEELi256ENS_10bfloat16_tEfNS_4arch4Sm80ELb0ELb0ELb1ELb0ELb0ELb0ELb1ELb0EEENS1_21CollectiveEpilogueFwdINS6_IJS8_SA_S9_EEENS6_IJNS7_ILi1EEESI_SI_EEESC_SE_Li256ELb0ELb1ELb0ELb0EEENS1_19SingleTileSchedulerILb0ELb0ELb1ELi128EEEEEEEEEvNT_6ParamsE,"",@"SHT_CUDA_INFO"
	.sectionflags	@""
	.align	4


	//----- nvinfo : EIATTR_CUDA_API_VERSION
	.align		4
        /*0000*/ 	.byte	0x04, 0x37
        /*0002*/ 	.short	(.L_228 - .L_227)
.L_227:
        /*0004*/ 	.word	0x00000082


	//----- nvinfo : EIATTR_KPARAM_INFO
	.align		4
.L_228:
        /*0008*/ 	.byte	0x04, 0x17
        /*000a*/ 	.short	(.L_230 - .L_229)
.L_229:
        /*000c*/ 	.word	0x00000000
        /*0010*/ 	.short	0x0000
        /*0012*/ 	.short	0x0000
        /*0014*/ 	.byte	0x00, 0xf0, 0x61, 0x10


	//----- nvinfo : EIATTR_SPARSE_MMA_MASK
	.align		4
.L_230:
        /*0018*/ 	.byte	0x03, 0x50
        /*001a*/ 	.short	0x0000


	//----- nvinfo : EIATTR_MAXREG_COUNT
	.align		4
        /*001c*/ 	.byte	0x03, 0x1b
        /*001e*/ 	.short	0x00ff


	//----- nvinfo : EIATTR_MERCURY_ISA_VERSION
	.align		4
        /*0020*/ 	.byte	0x03, 0x5f
        /*0022*/ 	.short	0x0101


	//----- nvinfo : EIATTR_EXIT_INSTR_OFFSETS
	.align		4
        /*0024*/ 	.byte	0x04, 0x1c
        /*0026*/ 	.short	(.L_232 - .L_231)


	//   ....[0]....
.L_231:
        /*0028*/ 	.word	0x00000010


	//----- nvinfo : EIATTR_MAX_THREADS
	.align		4
.L_232:
        /*002c*/ 	.byte	0x04, 0x05
        /*002e*/ 	.short	(.L_234 - .L_233)
.L_233:
        /*0030*/ 	.word	0x00000100
        /*0034*/ 	.word	0x00000001
        /*0038*/ 	.word	0x00000001


	//----- nvinfo : EIATTR_CBANK_PARAM_SIZE
	.align		4
.L_234:
        /*003c*/ 	.byte	0x03, 0x19
        /*003e*/ 	.short	0x0418


	//----- nvinfo : EIATTR_PARAM_CBANK
	.align		4
        /*0040*/ 	.byte	0x04, 0x0a
        /*0042*/ 	.short	(.L_236 - .L_235)
	.align		4
.L_235:
        /*0044*/ 	.word	index@(.nv.constant0._ZN7cutlass13device_kernelIN5flash19enable_sm80_to_sm89INS1_16FlashAttnFwdSm80INS1_25CollectiveMainloopFwdSm80ILi8ELi1ELb0EN4cute5tupleIJNS5_1CILi128EEENS7_ILi96EEENS7_ILi256EEEEEELi256ENS_10bfloat16_tEfNS_4arch4Sm80ELb0ELb0ELb1ELb0ELb0ELb0ELb1ELb0EEENS1_21CollectiveEpilogueFwdINS6_IJS8_SA_S9_EEENS6_IJNS7_ILi1EEESI_SI_EEESC_SE_Li256ELb0ELb1ELb0ELb0EEENS1_19SingleTileSchedulerILb0ELb0ELb1ELi128EEEEEEEEEvNT_6ParamsE)
        /*0048*/ 	.short	0x0210
        /*004a*/ 	.short	0x0418


	//----- nvinfo : EIATTR_SW_WAR
	.align		4
.L_236:
        /*004c*/ 	.byte	0x04, 0x36
        /*004e*/ 	.short	(.L_238 - .L_237)
.L_237:
        /*0050*/ 	.word	0x00000008
.L_238:


//--------------------- .nv.info._ZN7cutlass13device_kernelIN5flash19enable_sm80_to_sm89INS1_16FlashAttnFwdSm80INS1_25CollectiveMainloopFwdSm80ILi8ELi1ELb0EN4cute5tupleIJNS5_1CILi128EEENS7_ILi96EEENS7_ILi256EEEEEELi256ENS_10bfloat16_tEfNS_4arch4Sm80ELb0ELb0ELb1ELb1ELb0ELb0ELb1ELb0EEENS1_21CollectiveEpilogueFwdINS6_IJS8_SA_S9_EEENS6_IJNS7_ILi1EEESI_SI_EEESC_SE_Li256ELb1ELb1ELb0ELb0EEENS1_19SingleTileSchedulerILb1ELb0ELb1ELi128EEEEEEEEEvNT_6ParamsE --------------------------
	.section	.nv.info._ZN7cutlass13device_kernelIN5flash19enable_sm80_to_sm89INS1_16FlashAttnFwdSm80INS1_25CollectiveMainloopFwdSm80ILi8ELi1ELb0EN4cute5tupleIJNS5_1CILi128EEENS7_ILi96EEENS7_ILi256EEEEEELi256ENS_10bfloat16_tEfNS_4arch4Sm80ELb0ELb0ELb1ELb1ELb0ELb0ELb1ELb0EEENS1_21CollectiveEpilogueFwdINS6_IJS8_SA_S9_EEENS6_IJNS7_ILi1EEESI_SI_EEESC_SE_Li256ELb1ELb1ELb0ELb0EEENS1_19SingleTileSchedulerILb1ELb0ELb1ELi128EEEEEEEEEvNT_6ParamsE,"",@"SHT_CUDA_INFO"
	.sectionflags	@""
	.align	4


	//----- nvinfo : EIATTR_CUDA_API_VERSION
	.align		4
        /*0000*/ 	.byte	0x04, 0x37
        /*0002*/ 	.short	(.L_240 - .L_239)
.L_239:
        /*0004*/ 	.word	0x00000082


	//----- nvinfo : EIATTR_KPARAM_INFO
	.align		4
.L_240:
        /*0008*/ 	.byte	0x04, 0x17
        /*000a*/ 	.short	(.L_242 - .L_241)
.L_241:
        /*000c*/ 	.word	0x00000000
        /*0010*/ 	.short	0x0000
        /*0012*/ 	.short	0x0000
        /*0014*/ 	.byte	0x00, 0xf0, 0x61, 0x10


	//----- nvinfo : EIATTR_SPARSE_MMA_MASK
	.align		4
.L_242:
        /*0018*/ 	.byte	0x03, 0x50
        /*001a*/ 	.short	0x0000


	//----- nvinfo : EIATTR_MAXREG_COUNT
	.align		4
        /*001c*/ 	.byte	0x03, 0x1b
        /*001e*/ 	.short	0x00ff


	//----- nvinfo : EIATTR_MERCURY_ISA_VERSION
	.align		4
        /*0020*/ 	.byte	0x03, 0x5f
        /*0022*/ 	.short	0x0101


	//----- nvinfo : EIATTR_EXIT_INSTR_OFFSETS
	.align		4
        /*0024*/ 	.byte	0x04, 0x1c
        /*0026*/ 	.short	(.L_244 - .L_243)


	//   ....[0]....
.L_243:
        /*0028*/ 	.word	0x00000010


	//----- nvinfo : EIATTR_MAX_THREADS
	.align		4
.L_244:
        /*002c*/ 	.byte	0x04, 0x05
        /*002e*/ 	.short	(.L_246 - .L_245)
.L_245:
        /*0030*/ 	.word	0x00000100
        /*0034*/ 	.word	0x00000001
        /*0038*/ 	.word	0x00000001


	//----- nvinfo : EIATTR_CBANK_PARAM_SIZE
	.align		4
.L_246:
        /*003c*/ 	.byte	0x03, 0x19
        /*003e*/ 	.short	0x0418


	//----- nvinfo : EIATTR_PARAM_CBANK
	.align		4
        /*0040*/ 	.byte	0x04, 0x0a
        /*0042*/ 	.short	(.L_248 - .L_247)
	.align		4
.L_247:
        /*0044*/ 	.word	index@(.nv.constant0._ZN7cutlass13device_kernelIN5flash19enable_sm80_to_sm89INS1_16FlashAttnFwdSm80INS1_25CollectiveMainloopFwdSm80ILi8ELi1ELb0EN4cute5tupleIJNS5_1CILi128EEENS7_ILi96EEENS7_ILi256EEEEEELi256ENS_10bfloat16_tEfNS_4arch4Sm80ELb0ELb0ELb1ELb1ELb0ELb0ELb1ELb0EEENS1_21CollectiveEpilogueFwdINS6_IJS8_SA_S9_EEENS6_IJNS7_ILi1EEESI_SI_EEESC_SE_Li256ELb1ELb1ELb0ELb0EEENS1_19SingleTileSchedulerILb1ELb0ELb1ELi128EEEEEEEEEvNT_6ParamsE)
        /*0048*/ 	.short	0x0210
        /*004a*/ 	.short	0x0418


	//----- nvinfo : EIATTR_SW_WAR
	.align		4
.L_248:
        /*004c*/ 	.byte	0x04, 0x36
        /*004e*/ 	.short	(.L_250 - .L_249)
.L_249:
        /*0050*/ 	.word	0x00000008
.L_250:


//--------------------- .nv.info._ZN7cutlass13device_kernelIN5flash19enable_sm80_to_sm89INS1_16FlashAttnFwdSm80INS1_25CollectiveMainloopFwdSm80ILi8ELi1ELb0EN4cute5tupleIJNS5_1CILi128EEENS7_ILi48EEENS7_ILi256EEEEEELi256ENS_10bfloat16_tEfNS_4arch4Sm80ELb0ELb0ELb1ELb1ELb0ELb1ELb1ELb0EEENS1_21CollectiveEpilogueFwdINS6_IJS8_SA_S9_EEENS6_IJNS7_ILi1EEESI_SI_EEESC_SE_Li256ELb1ELb1ELb0ELb0EEENS1_19SingleTileSchedulerILb1ELb0ELb1ELi128EEEEEEEEEvNT_6ParamsE --------------------------
	.section	.nv.info._ZN7cutlass13device_kernelIN5flash19enable_sm80_to_sm89INS1_16FlashAttnFwdSm80INS1_25CollectiveMainloopFwdSm80ILi8ELi1ELb0EN4cute5tupleIJNS5_1CILi128EEENS7_ILi48EEENS7_ILi256EEEEEELi256ENS_10bfloat16_tEfNS_4arch4Sm80ELb0ELb0ELb1ELb1ELb0ELb1ELb1ELb0EEENS1_21CollectiveEpilogueFwdINS6_IJS8_SA_S9_EEENS6_IJNS7_ILi1EEESI_SI_EEESC_SE_Li256ELb1ELb1ELb0ELb0EEENS1_19SingleTileSchedulerILb1ELb0ELb1ELi128EEEEEEEEEvNT_6ParamsE,"",@"SHT_CUDA_INFO"
	.sectionflags	@""
	.align	4


	//----- nvinfo : EIATTR_CUDA_API_VERSION
	.align		4
        /*0000*/ 	.byte	0x04, 0x37
        /*0002*/ 	.short	(.L_252 - .L_251)
.L_251:
        /*0004*/ 	.word	0x00000082


	//----- nvinfo : EIATTR_KPARAM_INFO
	.align		4
.L_252:
        /*0008*/ 	.byte	0x04, 0x17
        /*000a*/ 	.short	(.L_254 - .L_253)
.L_253:
        /*000c*/ 	.word	0x00000000
        /*0010*/ 	.short	0x0000
        /*0012*/ 	.short	0x0000
        /*0014*/ 	.byte	0x00, 0xf0, 0x61, 0x10


	//----- nvinfo : EIATTR_SPARSE_MMA_MASK
	.align		4
.L_254:
        /*0018*/ 	.byte	0x03, 0x50
        /*001a*/ 	.short	0x0000


	//----- nvinfo : EIATTR_MAXREG_COUNT
	.align		4
        /*001c*/ 	.byte	0x03, 0x1b
        /*001e*/ 	.short	0x00ff


	//----- nvinfo : EIATTR_MERCURY_ISA_VERSION
	.align		4
        /*0020*/ 	.byte	0x03, 0x5f
        /*0022*/ 	.short	0x0101


	//----- nvinfo : EIATTR_EXIT_INSTR_OFFSETS
	.align		4
        /*0024*/ 	.byte	0x04, 0x1c
        /*0026*/ 	.short	(.L_256 - .L_255)


	//   ....[0]....
.L_255:
        /*0028*/ 	.word	0x00000010


	//----- nvinfo : EIATTR_MAX_THREADS
	.align		4
.L_256:
        /*002c*/ 	.byte	0x04, 0x05
        /*002e*/ 	.short	(.L_258 - .L_257)
.L_257:
        /*0030*/ 	.word	0x00000100
        /*0034*/ 	.word	0x00000001
        /*0038*/ 	.word	0x00000001


	//----- nvinfo : EIATTR_CBANK_PARAM_SIZE
	.align		4
.L_258:
        /*003c*/ 	.byte	0x03, 0x19
        /*003e*/ 	.short	0x0418


	//----- nvinfo : EIATTR_PARAM_CBANK
	.align		4
        /*0040*/ 	.byte	0x04, 0x0a
        /*0042*/ 	.short	(.L_260 - .L_259)
	.align		4
.L_259:
        /*0044*/ 	.word	index@(.nv.constant0._ZN7cutlass13device_kernelIN5flash19enable_sm80_to_sm89INS1_16FlashAttnFwdSm80INS1_25CollectiveMainloopFwdSm80ILi8ELi1ELb0EN4cute5tupleIJNS5_1CILi128EEENS7_ILi48EEENS7_ILi256EEEEEELi256ENS_10bfloat16_tEfNS_4arch4Sm80ELb0ELb0ELb1ELb1ELb0ELb1ELb1ELb0EEENS1_21CollectiveEpilogueFwdINS6_IJS8_SA_S9_EEENS6_IJNS7_ILi1EEESI_SI_EEESC_SE_Li256ELb1ELb1ELb0ELb0EEENS1_19SingleTileSchedulerILb1ELb0ELb1ELi128EEEEEEEEEvNT_6ParamsE)
        /*0048*/ 	.short	0x0210
        /*004a*/ 	.short	0x0418


	//----- nvinfo : EIATTR_SW_WAR
	.align		4
.L_260:
        /*004c*/ 	.byte	0x04, 0x36
        /*004e*/ 	.short	(.L_262 - .L_261)
.L_261:
        /*0050*/ 	.word	0x00000008
.L_262:


//--------------------- .nv.info._ZN7cutlass13device_kernelIN5flash19enable_sm80_to_sm89INS1_16FlashAttnFwdSm80INS1_25CollectiveMainloopFwdSm80ILi8ELi1ELb0EN4cute5tupleIJNS5_1CILi128EEENS7_ILi64EEENS7_ILi256EEEEEELi256ENS_10bfloat16_tEfNS_4arch4Sm80ELb0ELb1ELb1ELb0ELb0ELb0ELb1ELb0EEENS1_21CollectiveEpilogueFwdINS6_IJS8_SA_S9_EEENS6_IJNS7_ILi1EEESI_SI_EEESC_SE_Li256ELb0ELb1ELb0ELb0EEENS1_19SingleTileSchedulerILb0ELb0ELb1ELi128EEEEEEEEEvNT_6ParamsE --------------------------
	.section	.nv.info._ZN7cutlass13device_kernelIN5flash19enable_sm80_to_sm89INS1_16FlashAttnFwdSm80INS1_25CollectiveMainloopFwdSm80ILi8ELi1ELb0EN4cute5tupleIJNS5_1CILi128EEENS7_ILi64EEENS7_ILi256EEEEEELi256ENS_10bfloat16_tEfNS_4arch4Sm80ELb0ELb1ELb1ELb0ELb0ELb0ELb1ELb0EEENS1_21CollectiveEpilogueFwdINS6_IJS8_SA_S9_EEENS6_IJNS7_ILi1EEESI_SI_EEESC_SE_Li256ELb0ELb1ELb0ELb0EEENS1_19SingleTileSchedulerILb0ELb0ELb1ELi128EEEEEEEEEvNT_6ParamsE,"",@"SHT_CUDA_INFO"
	.sectionflags	@""
	.align	4


	//----- nvinfo : EIATTR_CUDA_API_VERSION
	.align		4
        /*0000*/ 	.byte	0x04, 0x37
        /*0002*/ 	.short	(.L_264 - .L_263)
.L_263:
        /*0004*/ 	.word	0x00000082


	//----- nvinfo : EIATTR_KPARAM_INFO
	.align		4
.L_264:
        /*0008*/ 	.byte	0x04, 0x17
        /*000a*/ 	.short	(.L_266 - .L_265)
.L_265:
        /*000c*/ 	.word	0x00000000
        /*0010*/ 	.short	0x0000
        /*0012*/ 	.short	0x0000
        /*0014*/ 	.byte	0x00, 0xf0, 0x61, 0x10


	//----- nvinfo : EIATTR_SPARSE_MMA_MASK
	.align		4
.L_266:
        /*0018*/ 	.byte	0x03, 0x50
        /*001a*/ 	.short	0x0000


	//----- nvinfo : EIATTR_MAXREG_COUNT
	.align		4
        /*001c*/ 	.byte	0x03, 0x1b
        /*001e*/ 	.short	0x00ff


	//----- nvinfo : EIATTR_MERCURY_ISA_VERSION
	.align		4
        /*0020*/ 	.byte	0x03, 0x5f
        /*0022*/ 	.short	0x0101


	//----- nvinfo : EIATTR_EXIT_INSTR_OFFSETS
	.align		4
        /*0024*/ 	.byte	0x04, 0x1c
        /*0026*/ 	.short	(.L_268 - .L_267)


	//   ....[0]....
.L_267:
        /*0028*/ 	.word	0x00000010


	//----- nvinfo : EIATTR_MAX_THREADS
	.align		4
.L_268:
        /*002c*/ 	.byte	0x04, 0x05
        /*002e*/ 	.short	(.L_270 - .L_269)
.L_269:
        /*0030*/ 	.word	0x00000100
        /*0034*/ 	.word	0x00000001
        /*0038*/ 	.word	0x00000001


	//----- nvinfo : EIATTR_CBANK_PARAM_SIZE
	.align		4
.L_270:
        /*003c*/ 	.byte	0x03, 0x19
        /*003e*/ 	.short	0x0418


	//----- nvinfo : EIATTR_PARAM_CBANK
	.align		4
        /*0040*/ 	.byte	0x04, 0x0a
        /*0042*/ 	.short	(.L_272 - .L_271)
	.align		4
.L_271:
        /*0044*/ 	.word	index@(.nv.constant0._ZN7cutlass13device_kernelIN5flash19enable_sm80_to_sm89INS1_16FlashAttnFwdSm80INS1_25CollectiveMainloopFwdSm80ILi8ELi1ELb0EN4cute5tupleIJNS5_1CILi128EEENS7_ILi64EEENS7_ILi256EEEEEELi256ENS_10bfloat16_tEfNS_4arch4Sm80ELb0ELb1ELb1ELb0ELb0ELb0ELb1ELb0EEENS1_21CollectiveEpilogueFwdINS6_IJS8_SA_S9_EEENS6_IJNS7_ILi1EEESI_SI_EEESC_SE_Li256ELb0ELb1ELb0ELb0EEENS1_19SingleTileSchedulerILb0ELb0ELb1ELi128EEEEEEEEEvNT_6ParamsE)
        /*0048*/ 	.short	0x0210
        /*004a*/ 	.short	0x0418


	//----- nvinfo : EIATTR_SW_WAR
	.align		4
.L_272:
        /*004c*/ 	.byte	0x04, 0x36
        /*004e*/ 	.short	(.L_274 - .L_273)
.L_273:
        /*0050*/ 	.word	0x00000008
.L_274:


//--------------------- .nv.info._ZN7cutlass13device_kernelIN5flash19enable_sm80_to_sm89INS1_16FlashAttnFwdSm80INS1_25CollectiveMainloopFwdSm80ILi8ELi1ELb0EN4cute5tupleIJNS5_1CILi128EEENS7_ILi64EEENS7_ILi256EEEEEELi256ENS_10bfloat16_tEfNS_4arch4Sm80ELb0ELb1ELb1ELb1ELb0ELb0ELb1ELb0EEENS1_21CollectiveEpilogueFwdINS6_IJS8_SA_S9_EEENS6_IJNS7_ILi1EEESI_SI_EEESC_SE_Li256ELb1ELb1ELb0ELb0EEENS1_19SingleTileSchedulerILb1ELb0ELb1ELi128EEEEEEEEEvNT_6ParamsE --------------------------
	.section	.nv.info._ZN7cutlass13device_kernelIN5flash19enable_sm80_to_sm89INS1_16FlashAttnFwdSm80INS1_25CollectiveMainloopFwdSm80ILi8ELi1ELb0EN4cute5tupleIJNS5_1CILi128EEENS7_ILi64EEENS7_ILi256EEEEEELi256ENS_10bfloat16_tEfNS_4arch4Sm80ELb0ELb1ELb1ELb1ELb0ELb0ELb1ELb0EEENS1_21CollectiveEpilogueFwdINS6_IJS8_SA_S9_EEENS6_IJNS7_ILi1EEESI_SI_EEESC_SE_Li256ELb1ELb1ELb0ELb0EEENS1_19SingleTileSchedulerILb1ELb0ELb1ELi128EEEEEEEEEvNT_6ParamsE,"",@"SHT_CUDA_INFO"
	.sectionflags	@""
	.align	4


	//----- nvinfo : EIATTR_CUDA_API_VERSION
	.align		4
        /*0000*/ 	.byte	0x04, 0x37
        /*0002*/ 	.short	(.L_276 - .L_275)
.L_275:
        /*0004*/ 	.word	0x00000082


	//----- nvinfo : EIATTR_KPARAM_INFO
	.align		4
.L_276:
        /*0008*/ 	.byte	0x04, 0x17
        /*000a*/ 	.short	(.L_278 - .L_277)
.L_277:
        /*000c*/ 	.word	0x00000000
        /*0010*/ 	.short	0x0000
        /*0012*/ 	.short	0x0000
        /*0014*/ 	.byte	0x00, 0xf0, 0x61, 0x10


	//----- nvinfo : EIATTR_SPARSE_MMA_MASK
	.align		4
.L_278:
        /*0018*/ 	.byte	0x03, 0x50
        /*001a*/ 	.short	0x0000


	//----- nvinfo : EIATTR_MAXREG_COUNT
	.align		4
        /*001c*/ 	.byte	0x03, 0x1b
        /*001e*/ 	.short	0x00ff


	//----- nvinfo : EIATTR_MERCURY_ISA_VERSION
	.align		4
        /*0020*/ 	.byte	0x03, 0x5f
        /*0022*/ 	.short	0x0101


	//----- nvinfo : EIATTR_EXIT_INSTR_OFFSETS
	.align		4
        /*0024*/ 	.byte	0x04, 0x1c
        /*0026*/ 	.short	(.L_280 - .L_279)


	//   ....[0]....
.L_279:
        /*0028*/ 	.word	0x00000010


	//----- nvinfo : EIATTR_MAX_THREADS
	.align		4
.L_280:
        /*002c*/ 	.byte	0x04, 0x05
        /*002e*/ 	.short	(.L_282 - .L_281)
.L_281:
        /*0030*/ 	.word	0x00000100
        /*0034*/ 	.word	0x00000001
        /*0038*/ 	.word	0x00000001


	//----- nvinfo : EIATTR_CBANK_PARAM_SIZE
	.align		4
.L_282:
        /*003c*/ 	.byte	0x03, 0x19
        /*003e*/ 	.short	0x0418


	//----- nvinfo : EIATTR_PARAM_CBANK
	.align		4
        /*0040*/ 	.byte	0x04, 0x0a
        /*0042*/ 	.short	(.L_284 - .L_283)
	.align		4
.L_283:
        /*0044*/ 	.word	index@(.nv.constant0._ZN7cutlass13device_kernelIN5flash19enable_sm80_to_sm89INS1_16FlashAttnFwdSm80INS1_25CollectiveMainloopFwdSm80ILi8ELi1ELb0EN4cute5tupleIJNS5_1CILi128EEENS7_ILi64EEENS7_ILi256EEEEEELi256ENS_10bfloat16_tEfNS_4arch4Sm80ELb0ELb1ELb1ELb1ELb0ELb0ELb1ELb0EEENS1_21CollectiveEpilogueFwdINS6_IJS8_SA_S9_EEENS6_IJNS7_ILi1EEESI_SI_EEESC_SE_Li256ELb1ELb1ELb0ELb0EEENS1_19SingleTileSchedulerILb1ELb0ELb1ELi128EEEEEEEEEvNT_6ParamsE)
        /*0048*/ 	.short	0x0210
        /*004a*/ 	.short	0x0418


	//----- nvinfo : EIATTR_SW_WAR
	.align		4
.L_284:
        /*004c*/ 	.byte	0x04, 0x36
        /*004e*/ 	.short	(.L_286 - .L_285)
.L_285:
        /*0050*/ 	.word	0x00000008
.L_286:


//--------------------- .nv.info._ZN7cutlass13device_kernelIN5flash19enable_sm80_to_sm89INS1_16FlashAttnFwdSm80INS1_25CollectiveMainloopFwdSm80ILi8ELi1ELb0EN4cute5tupleIJNS5_1CILi128EEENS7_ILi48EEENS7_ILi256EEEEEELi256ENS_10bfloat16_tEfNS_4arch4Sm80ELb0ELb1ELb1ELb1ELb0ELb1ELb1ELb0EEENS1_21CollectiveEpilogueFwdINS6_IJS8_SA_S9_EEENS6_IJNS7_ILi1EEESI_SI_EEESC_SE_Li256ELb1ELb1ELb0ELb0EEENS1_19SingleTileSchedulerILb1ELb0ELb1ELi128EEEEEEEEEvNT_6ParamsE --------------------------
	.section	.nv.info._ZN7cutlass13device_kernelIN5flash19enable_sm80_to_sm89INS1_16FlashAttnFwdSm80INS1_25CollectiveMainloopFwdSm80ILi8ELi1ELb0EN4cute5tupleIJNS5_1CILi128EEENS7_ILi48EEENS7_ILi256EEEEEELi256ENS_10bfloat16_tEfNS_4arch4Sm80ELb0ELb1ELb1ELb1ELb0ELb1ELb1ELb0EEENS1_21CollectiveEpilogueFwdINS6_IJS8_SA_S9_EEENS6_IJNS7_ILi1EEESI_SI_EEESC_SE_Li256ELb1ELb1ELb0ELb0EEENS1_19SingleTileSchedulerILb1ELb0ELb1ELi128EEEEEEEEEvNT_6ParamsE,"",@"SHT_CUDA_INFO"
	.sectionflags	@""
	.align	4


	//----- nvinfo : EIATTR_CUDA_API_VERSION
	.align		4
        /*0000*/ 	.byte	0x04, 0x37
        /*0002*/ 	.short	(.L_288 - .L_287)
.L_287:
        /*0004*/ 	.word	0x00000082


	//----- nvinfo : EIATTR_KPARAM_INFO
	.align		4
.L_288:
        /*0008*/ 	.byte	0x04, 0x17
        /*000a*/ 	.short	(.L_290 - .L_289)
.L_289:
        /*000c*/ 	.word	0x00000000
        /*0010*/ 	.short	0x0000
        /*0012*/ 	.short	0x0000
        /*0014*/ 	.byte	0x00, 0xf0, 0x61, 0x10


	//----- nvinfo : EIATTR_SPARSE_MMA_MASK
	.align		4
.L_290:
        /*0018*/ 	.byte	0x03, 0x50
        /*001a*/ 	.short	0x0000


	//----- nvinfo : EIATTR_MAXREG_COUNT
	.align		4
        /*001c*/ 	.byte	0x03, 0x1b
        /*001e*/ 	.short	0x00ff


	//----- nvinfo : EIATTR_MERCURY_ISA_VERSION
	.align		4
        /*0020*/ 	.byte	0x03, 0x5f
        /*0022*/ 	.short	0x0101


	//----- nvinfo : EIATTR_EXIT_INSTR_OFFSETS
	.align		4
        /*0024*/ 	.byte	0x04, 0x1c
        /*0026*/ 	.short	(.L_292 - .L_291)


	//   ....[0]....
.L_291:
        /*0028*/ 	.word	0x00000010


	//----- nvinfo : EIATTR_MAX_THREADS
	.align		4
.L_292:
        /*002c*/ 	.byte	0x04, 0x05
        /*002e*/ 	.short	(.L_294 - .L_293)
.L_293:
        /*0030*/ 	.word	0x00000100
        /*0034*/ 	.word	0x00000001
        /*0038*/ 	.word	0x00000001


	//----- nvinfo : EIATTR_CBANK_PARAM_SIZE
	.align		4
.L_294:
        /*003c*/ 	.byte	0x03, 0x19
        /*003e*/ 	.short	0x0418


	//----- nvinfo : EIATTR_PARAM_CBANK
	.align		4
        /*0040*/ 	.byte	0x04, 0x0a
        /*0042*/ 	.short	(.L_296 - .L_295)
	.align		4
.L_295:
        /*0044*/ 	.word	index@(.nv.constant0._ZN7cutlass13device_kernelIN5flash19enable_sm80_to_sm89INS1_16FlashAttnFwdSm80INS1_25CollectiveMainloopFwdSm80ILi8ELi1ELb0EN4cute5tupleIJNS5_1CILi128EEENS7_ILi48EEENS7_ILi256EEEEEELi256ENS_10bfloat16_tEfNS_4arch4Sm80ELb0ELb1ELb1ELb1ELb0ELb1ELb1ELb0EEENS1_21CollectiveEpilogueFwdINS6_IJS8_SA_S9_EEENS6_IJNS7_ILi1EEESI_SI_EEESC_SE_Li256ELb1ELb1ELb0ELb0EEENS1_19SingleTileSchedulerILb1ELb0ELb1ELi128EEEEEEEEEvNT_6ParamsE)
        /*0048*/ 	.short	0x0210
        /*004a*/ 	.short	0x0418


	//----- nvinfo : EIATTR_SW_WAR
	.align		4
.L_296:
        /*004c*/ 	.byte	0x04, 0x36
        /*004e*/ 	.short	(.L_298 - .L_297)
.L_297:
        /*0050*/ 	.word	0x00000008
.L_298:


//--------------------- .nv.info._ZN7cutlass13device_kernelIN5flash19enable_sm80_to_sm89INS1_16FlashAttnFwdSm80INS1_25CollectiveMainloopFwdSm80ILi8ELi1ELb0EN4cute5tupleIJNS5_1CILi128EEENS7_ILi96EEENS7_ILi256EEEEEELi256ENS_10bfloat16_tEfNS_4arch4Sm80ELb1ELb0ELb1ELb0ELb0ELb0ELb1ELb0EEENS1_21CollectiveEpilogueFwdINS6_IJS8_SA_S9_EEENS6_IJNS7_ILi1EEESI_SI_EEESC_SE_Li256ELb0ELb1ELb0ELb0EEENS1_30DynamicPersistentTileSchedulerILi256ELi256ELb0ELb1ELb0EEEEEEEEEvNT_6ParamsE --------------------------
	.section	.nv.info._ZN7cutlass13device_kernelIN5flash19enable_sm80_to_sm89INS1_16FlashAttnFwdSm80INS1_25CollectiveMainloopFwdSm80ILi8ELi1ELb0EN4cute5tupleIJNS5_1CILi128EEENS7_ILi96EEENS7_ILi256EEEEEELi256ENS_10bfloat16_tEfNS_4arch4Sm80ELb1ELb0ELb1ELb0ELb0ELb0ELb1ELb0EEENS1_21CollectiveEpilogueFwdINS6_IJS8_SA_S9_EEENS6_IJNS7_ILi1EEESI_SI_EEESC_SE_Li256ELb0ELb1ELb0ELb0EEENS1_30DynamicPersistentTileSchedulerILi256ELi256ELb0ELb1ELb0EEEEEEEEEvNT_6ParamsE,"",@"SHT_CUDA_INFO"
	.sectionflags	@""
	.align	4


	//----- nvinfo : EIATTR_CUDA_API_VERSION
	.align		4
        /*0000*/ 	.byte	0x04, 0x37
        /*0002*/ 	.short	(.L_300 - .L_299)
.L_299:
        /*0004*/ 	.word	0x00000082


	//----- nvinfo : EIATTR_KPARAM_INFO
	.align		4
.L_300:
        /*0008*/ 	.byte	0x04, 0x17
        /*000a*/ 	.short	(.L_302 - .L_301)
.L_301:
        /*000c*/ 	.word	0x00000000
        /*0010*/ 	.short	0x0000
        /*0012*/ 	.short	0x0000
        /*0014*/ 	.byte	0x00, 0xf0, 0xa1, 0x10


	//----- nvinfo : EIATTR_SPARSE_MMA_MASK
	.align		4
.L_302:
        /*0018*/ 	.byte	0x03, 0x50
        /*001a*/ 	.short	0x0000


	//----- nvinfo : EIATTR_MAXREG_COUNT
	.align		4
        /*001c*/ 	.byte	0x03, 0x1b
        /*001e*/ 	.short	0x00ff


	//----- nvinfo : EIATTR_MERCURY_ISA_VERSION
	.align		4
        /*0020*/ 	.byte	0x03, 0x5f
        /*0022*/ 	.short	0x0101


	//----- nvinfo : EIATTR_EXIT_INSTR_OFFSETS
	.align		4
        /*0024*/ 	.byte	0x04, 0x1c
        /*0026*/ 	.short	(.L_304 - .L_303)


	//   ....[0]....
.L_303:
        /*0028*/ 	.word	0x00000010


	//----- nvinfo : EIATTR_MAX_THREADS
	.align		4
.L_304:
        /*002c*/ 	.byte	0x04, 0x05
        /*002e*/ 	.short	(.L_306 - .L_305)
.L_305:
        /*0030*/ 	.word	0x00000100
        /*0034*/ 	.word	0x00000001
        /*0038*/ 	.word	0x00000001


	//----- nvinfo : EIATTR_CBANK_PARAM_SIZE
	.align		4
.L_306:
        /*003c*/ 	.byte	0x03, 0x19
        /*003e*/ 	.short	0x0428


	//----- nvinfo : EIATTR_PARAM_CBANK
	.align		4
        /*0040*/ 	.byte	0x04, 0x0a
        /*0042*/ 	.short	(.L_308 - .L_307)
	.align		4
.L_307:
        /*0044*/ 	.word	index@(.nv.constant0._ZN7cutlass13device_kernelIN5flash19enable_sm80_to_sm89INS1_16FlashAttnFwdSm80INS1_25CollectiveMainloopFwdSm80ILi8ELi1ELb0EN4cute5tupleIJNS5_1CILi128EEENS7_ILi96EEENS7_ILi256EEEEEELi256ENS_10bfloat16_tEfNS_4arch4Sm80ELb1ELb0ELb1ELb0ELb0ELb0ELb1ELb0EEENS1_21CollectiveEpilogueFwdINS6_IJS8_SA_S9_EEENS6_IJNS7_ILi1EEESI_SI_EEESC_SE_Li256ELb0ELb1ELb0ELb0EEENS1_30DynamicPersistentTileSchedulerILi256ELi256ELb0ELb1ELb0EEEEEEEEEvNT_6ParamsE)
        /*0048*/ 	.short	0x0210
        /*004a*/ 	.short	0x0428


	//----- nvinfo : EIATTR_SW_WAR
	.align		4
.L_308:
        /*004c*/ 	.byte	0x04, 0x36
        /*004e*/ 	.short	(.L_310 - .L_309)
.L_309:
        /*0050*/ 	.word	0x00000008
.L_310:


//--------------------- .nv.info._ZN7cutlass13device_kernelIN5flash19enable_sm80_to_sm89INS1_16FlashAttnFwdSm80INS1_25CollectiveMainloopFwdSm80ILi8ELi1ELb0EN4cute5tupleIJNS5_1CILi128EEENS7_ILi96EEENS7_ILi256EEEEEELi256ENS_10bfloat16_tEfNS_4arch4Sm80ELb1ELb0ELb1ELb1ELb0ELb0ELb1ELb0EEENS1_21CollectiveEpilogueFwdINS6_IJS8_SA_S9_EEENS6_IJNS7_ILi1EEESI_SI_EEESC_SE_Li256ELb1ELb1ELb0ELb0EEENS1_19SingleTileSchedulerILb1ELb0ELb1ELi128EEEEEEEEEvNT_6ParamsE --------------------------
	.section	.nv.info._ZN7cutlass13device_kernelIN5flash19enable_sm80_to_sm89INS1_16FlashAttnFwdSm80INS1_25CollectiveMainloopFwdSm80ILi8ELi1ELb0EN4cute5tupleIJNS5_1CILi128EEENS7_ILi96EEENS7_ILi256EEEEEELi256ENS_10bfloat16_tEfNS_4arch4Sm80ELb1ELb0ELb1ELb1ELb0ELb0ELb1ELb0EEENS1_21CollectiveEpilogueFwdINS6_IJS8_SA_S9_EEENS6_IJNS7_ILi1EEESI_SI_EEESC_SE_Li256ELb1ELb1ELb0ELb0EEENS1_19SingleTileSchedulerILb1ELb0ELb1ELi128EEEEEEEEEvNT_6ParamsE,"",@"SHT_CUDA_INFO"
	.sectionflags	@""
	.align	4


	//----- nvinfo : EIATTR_CUDA_API_VERSION
	.align		4
        /*0000*/ 	.byte	0x04, 0x37
        /*0002*/ 	.short	(.L_312 - .L_311)
.L_311:
        /*0004*/ 	.word	0x00000082


	//----- nvinfo : EIATTR_KPARAM_INFO
	.align		4
.L_312:
        /*0008*/ 	.byte	0x04, 0x17
        /*000a*/ 	.short	(.L_314 - .L_313)
.L_313:
        /*000c*/ 	.word	0x00000000
        /*0010*/ 	.short	0x0000
        /*0012*/ 	.short	0x0000
        /*0014*/ 	.byte	0x00, 0xf0, 0x61, 0x10


	//----- nvinfo : EIATTR_SPARSE_MMA_MASK
	.align		4
.L_314:
        /*0018*/ 	.byte	0x03, 0x50
        /*001a*/ 	.short	0x0000


	//----- nvinfo : EIATTR_MAXREG_COUNT
	.align		4
        /*001c*/ 	.byte	0x03, 0x1b
        /*001e*/ 	.short	0x00ff


	//----- nvinfo : EIATTR_MERCURY_ISA_VERSION
	.align		4
        /*0020*/ 	.byte	0x03, 0x5f
        /*0022*/ 	.short	0x0101


	//----- nvinfo : EIATTR_EXIT_INSTR_OFFSETS
	.align		4
        /*0024*/ 	.byte	0x04, 0x1c
        /*0026*/ 	.short	(.L_316 - .L_315)


	//   ....[0]....
.L_315:
        /*0028*/ 	.word	0x00000010


	//----- nvinfo : EIATTR_MAX_THREADS
	.align		4
.L_316:
        /*002c*/ 	.byte	0x04, 0x05
        /*002e*/ 	.short	(.L_318 - .L_317)
.L_317:
        /*0030*/ 	.word	0x00000100
        /*0034*/ 	.word	0x00000001
        /*0038*/ 	.word	0x00000001


	//----- nvinfo : EIATTR_CBANK_PARAM_SIZE
	.align		4
.L_318:
        /*003c*/ 	.byte	0x03, 0x19
        /*003e*/ 	.short	0x0418


	//----- nvinfo : EIATTR_PARAM_CBANK
	.align		4
        /*0040*/ 	.byte	0x04, 0x0a
        /*0042*/ 	.short	(.L_320 - .L_319)
	.align		4
.L_319:
        /*0044*/ 	.word	index@(.nv.constant0._ZN7cutlass13device_kernelIN5flash19enable_sm80_to_sm89INS1_16FlashAttnFwdSm80INS1_25CollectiveMainloopFwdSm80ILi8ELi1ELb0EN4cute5tupleIJNS5_1CILi128EEENS7_ILi96EEENS7_ILi256EEEEEELi256ENS_10bfloat16_tEfNS_4arch4Sm80ELb1ELb0ELb1ELb1ELb0ELb0ELb1ELb0EEENS1_21CollectiveEpilogueFwdINS6_IJS8_SA_S9_EEENS6_IJNS7_ILi1EEESI_SI_EEESC_SE_Li256ELb1ELb1ELb0ELb0EEENS1_19SingleTileSchedulerILb1ELb0ELb1ELi128EEEEEEEEEvNT_6ParamsE)
        /*0048*/ 	.short	0x0210
        /*004a*/ 	.short	0x0418


	//----- nvinfo : EIATTR_SW_WAR
	.align		4
.L_320:
        /*004c*/ 	.byte	0x04, 0x36
        /*004e*/ 	.short	(.L_322 - .L_321)
.L_321:
        /*0050*/ 	.word	0x00000008
.L_322:


//--------------------- .nv.info._ZN7cutlass13device_kernelIN5flash19enable_sm80_to_sm89INS1_16FlashAttnFwdSm80INS1_25CollectiveMainloopFwdSm80ILi8ELi1ELb0EN4cute5tupleIJNS5_1CILi128EEENS7_ILi48EEENS7_ILi256EEEEEELi256ENS_10bfloat16_tEfNS_4arch4Sm80ELb1ELb0ELb1ELb1ELb0ELb1ELb1ELb0EEENS1_21CollectiveEpilogueFwdINS6_IJS8_SA_S9_EEENS6_IJNS7_ILi1EEESI_SI_EEESC_SE_Li256ELb1ELb1ELb0ELb0EEENS1_19SingleTileSchedulerILb1ELb0ELb1ELi128EEEEEEEEEvNT_6ParamsE --------------------------
	.section	.nv.info._ZN7cutlass13device_kernelIN5flash19enable_sm80_to_sm89INS1_16FlashAttnFwdSm80INS1_25CollectiveMainloopFwdSm80ILi8ELi1ELb0EN4cute5tupleIJNS5_1CILi128EEENS7_ILi48EEENS7_ILi256EEEEEELi256ENS_10bfloat16_tEfNS_4arch4Sm80ELb1ELb0ELb1ELb1ELb0ELb1ELb1ELb0EEENS1_21CollectiveEpilogueFwdINS6_IJS8_SA_S9_EEENS6_IJNS7_ILi1EEESI_SI_EEESC_SE_Li256ELb1ELb1ELb0ELb0EEENS1_19SingleTileSchedulerILb1ELb0ELb1ELi128EEEEEEEEEvNT_6ParamsE,"",@"SHT_CUDA_INFO"
	.sectionflags	@""
	.align	4


	//----- nvinfo : EIATTR_CUDA_API_VERSION
	.align		4
        /*0000*/ 	.byte	0x04, 0x37
        /*0002*/ 	.short	(.L_324 - .L_323)
.L_323:
        /*0004*/ 	.word	0x00000082


	//----- nvinfo : EIATTR_KPARAM_INFO
	.align		4
.L_324:
        /*0008*/ 	.byte	0x04, 0x17
        /*000a*/ 	.short	(.L_326 - .L_325)
.L_325:
        /*000c*/ 	.word	0x00000000
        /*0010*/ 	.short	0x0000
        /*0012*/ 	.short	0x0000
        /*0014*/ 	.byte	0x00, 0xf0, 0x61, 0x10


	//----- nvinfo : EIATTR_SPARSE_MMA_MASK
	.align		4
.L_326:
        /*0018*/ 	.byte	0x03, 0x50
        /*001a*/ 	.short	0x0000


	//----- nvinfo : EIATTR_MAXREG_COUNT
	.align		4
        /*001c*/ 	.byte	0x03, 0x1b
        /*001e*/ 	.short	0x00ff


	//----- nvinfo : EIATTR_MERCURY_ISA_VERSION
	.align		4
        /*0020*/ 	.byte	0x03, 0x5f
        /*0022*/ 	.short	0x0101


	//----- nvinfo : EIATTR_EXIT_INSTR_OFFSETS
	.align		4
        /*0024*/ 	.byte	0x04, 0x1c
        /*0026*/ 	.short	(.L_328 - .L_327)


	//   ....[0]....
.L_327:
        /*0028*/ 	.word	0x00000010


	//----- nvinfo : EIATTR_MAX_THREADS
	.align		4
.L_328:
        /*002c*/ 	.byte	0x04, 0x05
        /*002e*/ 	.short	(.L_330 - .L_329)
.L_329:
        /*0030*/ 	.word	0x00000100
        /*0034*/ 	.word	0x00000001
        /*0038*/ 	.word	0x00000001


	//----- nvinfo : EIATTR_CBANK_PARAM_SIZE
	.align		4
.L_330:
        /*003c*/ 	.byte	0x03, 0x19
        /*003e*/ 	.short	0x0418


	//----- nvinfo : EIATTR_PARAM_CBANK
	.align		4
        /*0040*/ 	.byte	0x04, 0x0a
        /*0042*/ 	.short	(.L_332 - .L_331)
	.align		4
.L_331:
        /*0044*/ 	.word	index@(.nv.constant0._ZN7cutlass13device_kernelIN5flash19enable_sm80_to_sm89INS1_16FlashAttnFwdSm80INS1_25CollectiveMainloopFwdSm80ILi8ELi1ELb0EN4cute5tupleIJNS5_1CILi128EEENS7_ILi48EEENS7_ILi256EEEEEELi256ENS_10bfloat16_tEfNS_4arch4Sm80ELb1ELb0ELb1ELb1ELb0ELb1ELb1ELb0EEENS1_21CollectiveEpilogueFwdINS6_IJS8_SA_S9_EEENS6_IJNS7_ILi1EEESI_SI_EEESC_SE_Li256ELb1ELb1ELb0ELb0EEENS1_19SingleTileSchedulerILb1ELb0ELb1ELi128EEEEEEEEEvNT_6ParamsE)
        /*0048*/ 	.short	0x0210
        /*004a*/ 	.short	0x0418


	//----- nvinfo : EIATTR_SW_WAR
	.align		4
.L_332:
        /*004c*/ 	.byte	0x04, 0x36
        /*004e*/ 	.short	(.L_334 - .L_333)
.L_333:
        /*0050*/ 	.word	0x00000008
.L_334:


//--------------------- .nv.callgraph             --------------------------
	.section	.nv.callgraph,"",@"SHT_CUDA_CALLGRAPH"
	.align	4
	.sectionentsize	8
	.align		4
        /*0000*/ 	.word	0x00000000
	.align		4
        /*0004*/ 	.word	0xffffffff
	.align		4
        /*0008*/ 	.word	0x00000000
	.align		4
        /*000c*/ 	.word	0xfffffffe
	.align		4
        /*0010*/ 	.word	0x00000000
	.align		4
        /*0014*/ 	.word	0xfffffffd
	.align		4
        /*0018*/ 	.word	0x00000000
	.align		4
        /*001c*/ 	.word	0xfffffffc


//--------------------- .nv.constant4             --------------------------
	.section	.nv.constant4,"a",@progbits
	.align	8
	.align		8
.nv.constant4:
        /*0000*/ 	.dword	_ZN74_INTERNAL_f62ed924_38_flash_fwd_hdim256_bf16_softcap_sm80_cu_0106449f_34124cuda3std3__45__cpo5beginE
	.align		8
        /*0008*/ 	.dword	_ZN74_INTERNAL_f62ed924_38_flash_fwd_hdim256_bf16_softcap_sm80_cu_0106449f_34124cuda3std3__45__cpo3endE
	.align		8
        /*0010*/ 	.dword	_ZN74_INTERNAL_f62ed924_38_flash_fwd_hdim256_bf16_softcap_sm80_cu_0106449f_34124cuda3std3__45__cpo6cbeginE
	.align		8
        /*0018*/ 	.dword	_ZN74_INTERNAL_f62ed924_38_flash_fwd_hdim256_bf16_softcap_sm80_cu_0106449f_34124cuda3std3__45__cpo4cendE
	.align		8
        /*0020*/ 	.dword	_ZN74_INTERNAL_f62ed924_38_flash_fwd_hdim256_bf16_softcap_sm80_cu_0106449f_34124cuda3std3__476_GLOBAL__N__f62ed924_38_flash_fwd_hdim256_bf16_softcap_sm80_cu_0106449f_34126ignoreE
	.align		8
        /*0028*/ 	.dword	_ZN74_INTERNAL_f62ed924_38_flash_fwd_hdim256_bf16_softcap_sm80_cu_0106449f_34124cuda3std3__419piecewise_constructE
	.align		8
        /*0030*/ 	.dword	_ZN74_INTERNAL_f62ed924_38_flash_fwd_hdim256_bf16_softcap_sm80_cu_0106449f_34124cuda3std3__48in_placeE
	.align		8
        /*0038*/ 	.dword	_ZN74_INTERNAL_f62ed924_38_flash_fwd_hdim256_bf16_softcap_sm80_cu_0106449f_34124cuda3std6ranges3__45__cpo4swapE
	.align		8
        /*0040*/ 	.dword	_ZN74_INTERNAL_f62ed924_38_flash_fwd_hdim256_bf16_softcap_sm80_cu_0106449f_34124cuda3std6ranges3__45__cpo9iter_moveE
	.align		8
        /*0048*/ 	.dword	_ZN74_INTERNAL_f62ed924_38_flash_fwd_hdim256_bf16_softcap_sm80_cu_0106449f_34124cute7productE
	.align		8
        /*0050*/ 	.dword	_ZN74_INTERNAL_f62ed924_38_flash_fwd_hdim256_bf16_softcap_sm80_cu_0106449f_34124cute1_E


//--------------------- .text._ZN7cutlass13device_kernelIN5flash19enable_sm80_to_sm89INS1_16FlashAttnFwdSm80INS1_25CollectiveMainloopFwdSm80ILi8ELi1ELb1EN4cute5tupleIJNS5_1CILi128EEENS7_ILi64EEENS7_ILi256EEEEEELi256ENS_10bfloat16_tEfNS_4arch4Sm80ELb0ELb0ELb1ELb0ELb0ELb0ELb1ELb0EEENS1_21CollectiveEpilogueFwdINS6_IJS8_SA_S9_EEENS6_IJNS7_ILi1EEESI_SI_EEESC_SE_Li256ELb0ELb1ELb0ELb0EEENS1_19SingleTileSchedulerILb0ELb0ELb1ELi128EEEEEEEEEvNT_6ParamsE --------------------------
	.section	.text._ZN7cutlass13device_kernelIN5flash19enable_sm80_to_sm89INS1_16FlashAttnFwdSm80INS1_25CollectiveMainloopFwdSm80ILi8ELi1ELb1EN4cute5tupleIJNS5_1CILi128EEENS7_ILi64EEENS7_ILi256EEEEEELi256ENS_10bfloat16_tEfNS_4arch4Sm80ELb0ELb0ELb1ELb0ELb0ELb0ELb1ELb0EEENS1_21CollectiveEpilogueFwdINS6_IJS8_SA_S9_EEENS6_IJNS7_ILi1EEESI_SI_EEESC_SE_Li256ELb0ELb1ELb0ELb0EEENS1_19SingleTileSchedulerILb0ELb0ELb1ELi128EEEEEEEEEvNT_6ParamsE,"ax",@progbits
	.align	128
.text._ZN7cutlass13device_kernelIN5flash19enable_sm80_to_sm89INS1_16FlashAttnFwdSm80INS1_25CollectiveMainloopFwdSm80ILi8ELi1ELb1EN4cute5tupleIJNS5_1CILi128EEENS7_ILi64EEENS7_ILi256EEEEEELi256ENS_10bfloat16_tEfNS_4arch4Sm80ELb0ELb0ELb1ELb0ELb0ELb0ELb1ELb0EEENS1_21CollectiveEpilogueFwdINS6_IJS8_SA_S9_EEENS6_IJNS7_ILi1EEESI_SI_EEESC_SE_Li256ELb0ELb1ELb0ELb0EEENS1_19SingleTileSchedulerILb0ELb0ELb1ELi128EEEEEEEEEvNT_6ParamsE:
        .type           _ZN7cutlass13device_kernelIN5flash19enable_sm80_to_sm89INS1_16FlashAttnFwdSm80INS1_25CollectiveMainloopFwdSm80ILi8ELi1ELb1EN4cute5tupleIJNS5_1CILi128EEENS7_ILi64EEENS7_ILi256EEEEEELi256ENS_10bfloat16_tEfNS_4arch4Sm80ELb0ELb0ELb1ELb0ELb0ELb0ELb1ELb0EEENS1_21CollectiveEpilogueFwdINS6_IJS8_SA_S9_EEENS6_IJNS7_ILi1EEESI_SI_EEESC_SE_Li256ELb0ELb1ELb0ELb0EEENS1_19SingleTileSchedulerILb0ELb0ELb1ELi128EEEEEEEEEvNT_6ParamsE,@function
        .size           _ZN7cutlass13device_kernelIN5flash19enable_sm80_to_sm89INS1_16FlashAttnFwdSm80INS1_25CollectiveMainloopFwdSm80ILi8ELi1ELb1EN4cute5tupleIJNS5_1CILi128EEENS7_ILi64EEENS7_ILi256EEEEEELi256ENS_10bfloat16_tEfNS_4arch4Sm80ELb0ELb0ELb1ELb0ELb0ELb0ELb1ELb0EEENS1_21CollectiveEpilogueFwdINS6_IJS8_SA_S9_EEENS6_IJNS7_ILi1EEESI_SI_EEESC_SE_Li256ELb0ELb1ELb0ELb0EEENS1_19SingleTileSchedulerILb0ELb0ELb1ELi128EEEEEEEEEvNT_6ParamsE,(.L_x_18 - _ZN7cutlass13device_kernelIN5flash19enable_sm80_to_sm89INS1_16FlashAttnFwdSm80INS1_25CollectiveMainloopFwdSm80ILi8ELi1ELb1EN4cute5tupleIJNS5_1CILi128EEENS7_ILi64EEENS7_ILi256EEEEEELi256ENS_10bfloat16_tEfNS_4arch4Sm80ELb0ELb0ELb1ELb0ELb0ELb0ELb1ELb0EEENS1_21CollectiveEpilogueFwdINS6_IJS8_SA_S9_EEENS6_IJNS7_ILi1EEESI_SI_EEESC_SE_Li256ELb0ELb1ELb0ELb0EEENS1_19SingleTileSchedulerILb0ELb0ELb1ELi128EEEEEEEEEvNT_6ParamsE)
        .other          _ZN7cutlass13device_kernelIN5flash19enable_sm80_to_sm89INS1_16FlashAttnFwdSm80INS1_25CollectiveMainloopFwdSm80ILi8ELi1ELb1EN4cute5tupleIJNS5_1CILi128EEENS7_ILi64EEENS7_ILi256EEEEEELi256ENS_10bfloat16_tEfNS_4arch4Sm80ELb0ELb0ELb1ELb0ELb0ELb0ELb1ELb0EEENS1_21CollectiveEpilogueFwdINS6_IJS8_SA_S9_EEENS6_IJNS7_ILi1EEESI_SI_EEESC_SE_Li256ELb0ELb1ELb0ELb0EEENS1_19SingleTileSchedulerILb0ELb0ELb1ELi128EEEEEEEEEvNT_6ParamsE,@"STO_CUDA_ENTRY STV_DEFAULT"
_ZN7cutlass13device_kernelIN5flash19enable_sm80_to_sm89INS1_16FlashAttnFwdSm80INS1_25CollectiveMainloopFwdSm80ILi8ELi1ELb1EN4cute5tupleIJNS5_1CILi128EEENS7_ILi64EEENS7_ILi256EEEEEELi256ENS_10bfloat16_tEfNS_4arch4Sm80ELb0ELb0ELb1ELb0ELb0ELb0ELb1ELb0EEENS1_21CollectiveEpilogueFwdINS6_IJS8_SA_S9_EEENS6_IJNS7_ILi1EEESI_SI_EEESC_SE_Li256ELb0ELb1ELb0ELb0EEENS1_19SingleTileSchedulerILb0ELb0ELb1ELi128EEEEEEEEEvNT_6ParamsE:
[----:B------:R-:W-:Y:S01]  /*0000*/  LDC R1, c[0x0][0x28] ;  /* 0x00000a00ff017b82 */ /* 0x000fe20000000800 */
[----:B------:R-:W-:Y:S05]  /*0010*/  EXIT ;  /* 0x000000000000794d */ /* 0x000fea0003800000 */
.L_x_0:
[----:B------:R-:W-:-:S00]  /*0020*/  BRA `(.L_x_0) ;  /* 0xfffffffc00fc7947 */ /* 0x000fc0000383ffff */
[----:B------:R-:W-:-:S00]  /*0030*/  NOP ;  /* 0x0000000000007918 */ /* 0x000fc00000000000 */
        /* <DEDUP_REMOVED lines=12> */
.L_x_18:


//--------------------- .text._ZN7cutlass13device_kernelIN5flash19enable_sm80_to_sm89INS1_16FlashAttnFwdSm80INS1_25CollectiveMainloopFwdSm80ILi8ELi1ELb1EN4cute5tupleIJNS5_1CILi128EEENS7_ILi64EEENS7_ILi256EEEEEELi256ENS_10bfloat16_tEfNS_4arch4Sm80ELb0ELb0ELb1ELb1ELb0ELb0ELb1ELb0EEENS1_21CollectiveEpilogueFwdINS6_IJS8_SA_S9_EEENS6_IJNS7_ILi1EEESI_SI_EEESC_SE_Li256ELb1ELb1ELb0ELb0EEENS1_19SingleTileSchedulerILb1ELb0ELb1ELi128EEEEEEEEEvNT_6ParamsE --------------------------
	.section	.text._ZN7cutlass13device_kernelIN5flash19enable_sm80_to_sm89INS1_16FlashAttnFwdSm80INS1_25CollectiveMainloopFwdSm80ILi8ELi1ELb1EN4cute5tupleIJNS5_1CILi128EEENS7_ILi64EEENS7_ILi256EEEEEELi256ENS_10bfloat16_tEfNS_4arch4Sm80ELb0ELb0ELb1ELb1ELb0ELb0ELb1ELb0EEENS1_21CollectiveEpilogueFwdINS6_IJS8_SA_S9_EEENS6_IJNS7_ILi1EEESI_SI_EEESC_SE_Li256ELb1ELb1ELb0ELb0EEENS1_19SingleTileSchedulerILb1ELb0ELb1ELi128EEEEEEEEEvNT_6ParamsE,"ax",@progbits
	.align	128
.text._ZN7cutlass13device_kernelIN5flash19enable_sm80_to_sm89INS1_16FlashAttnFwdSm80INS1_25CollectiveMainloopFwdSm80ILi8ELi1ELb1EN4cute5tupleIJNS5_1CILi128EEENS7_ILi64EEENS7_ILi256EEEEEELi256ENS_10bfloat16_tEfNS_4arch4Sm80ELb0ELb0ELb1ELb1ELb0ELb0ELb1ELb0EEENS1_21CollectiveEpilogueFwdINS6_IJS8_SA_S9_EEENS6_IJNS7_ILi1EEESI_SI_EEESC_SE_Li256ELb1ELb1ELb0ELb0EEENS1_19SingleTileSchedulerILb1ELb0ELb1ELi128EEEEEEEEEvNT_6ParamsE:
        .type           _ZN7cutlass13device_kernelIN5flash19enable_sm80_to_sm89INS1_16FlashAttnFwdSm80INS1_25CollectiveMainloopFwdSm80ILi8ELi1ELb1EN4cute5tupleIJNS5_1CILi128EEENS7_ILi64EEENS7_ILi256EEEEEELi256ENS_10bfloat16_tEfNS_4arch4Sm80ELb0ELb0ELb1ELb1ELb0ELb0ELb1ELb0EEENS1_21CollectiveEpilogueFwdINS6_IJS8_SA_S9_EEENS6_IJNS7_ILi1EEESI_SI_EEESC_SE_Li256ELb1ELb1ELb0ELb0EEENS1_19SingleTileSchedulerILb1ELb0ELb1ELi128EEEEEEEEEvNT_6ParamsE,@function
        .size           _ZN7cutlass13device_kernelIN5flash19enable_sm80_to_sm89INS1_16FlashAttnFwdSm80INS1_25CollectiveMainloopFwdSm80ILi8ELi1ELb1EN4cute5tupleIJNS5_1CILi128EEENS7_ILi64EEENS7_ILi256EEEEEELi256ENS_10bfloat16_tEfNS_4arch4Sm80ELb0ELb0ELb1ELb1ELb0ELb0ELb1ELb0EEENS1_21CollectiveEpilogueFwdINS6_IJS8_SA_S9_EEENS6_IJNS7_ILi1EEESI_SI_EEESC_SE_Li256ELb1ELb1ELb0ELb0EEENS1_19SingleTileSchedulerILb1ELb0ELb1ELi128EEEEEEEEEvNT_6ParamsE,(.L_x_19 - _ZN7cutlass13device_kernelIN5flash19enable_sm80_to_sm89INS1_16FlashAttnFwdSm80INS1_25CollectiveMainloopFwdSm80ILi8ELi1ELb1EN4cute5tupleIJNS5_1CILi128EEENS7_ILi64EEENS7_ILi256EEEEEELi256ENS_10bfloat16_tEfNS_4arch4Sm80ELb0ELb0ELb1ELb1ELb0ELb0ELb1ELb0EEENS1_21CollectiveEpilogueFwdINS6_IJS8_SA_S9_EEENS6_IJNS7_ILi1EEESI_SI_EEESC_SE_Li256ELb1ELb1ELb0ELb0EEENS1_19SingleTileSchedulerILb1ELb0ELb1ELi128EEEEEEEEEvNT_6ParamsE)
        .other          _ZN7cutlass13device_kernelIN5flash19enable_sm80_to_sm89INS1_16FlashAttnFwdSm80INS1_25CollectiveMainloopFwdSm80ILi8ELi1ELb1EN4cute5tupleIJNS5_1CILi128EEENS7_ILi64EEENS7_ILi256EEEEEELi256ENS_10bfloat16_tEfNS_4arch4Sm80ELb0ELb0ELb1ELb1ELb0ELb0ELb1ELb0EEENS1_21CollectiveEpilogueFwdINS6_IJS8_SA_S9_EEENS6_IJNS7_ILi1EEESI_SI_EEESC_SE_Li256ELb1ELb1ELb0ELb0EEENS1_19SingleTileSchedulerILb1ELb0ELb1ELi128EEEEEEEEEvNT_6ParamsE,@"STO_CUDA_ENTRY STV_DEFAULT"
_ZN7cutlass13device_kernelIN5flash19enable_sm80_to_sm89INS1_16FlashAttnFwdSm80INS1_25CollectiveMainloopFwdSm80ILi8ELi1ELb1EN4cute5tupleIJNS5_1CILi128EEENS7_ILi64EEENS7_ILi256EEEEEELi256ENS_10bfloat16_tEfNS_4arch4Sm80ELb0ELb0ELb1ELb1ELb0ELb0ELb1ELb0EEENS1_21CollectiveEpilogueFwdINS6_IJS8_SA_S9_EEENS6_IJNS7_ILi1EEESI_SI_EEESC_SE_Li256ELb1ELb1ELb0ELb0EEENS1_19SingleTileSchedulerILb1ELb0ELb1ELi128EEEEEEEEEvNT_6ParamsE:
[----:B------:R-:W-:Y:S01]  /*0000*/  LDC R1, c[0x0][0x28] ;  /* 0x00000a00ff017b82 */ /* 0x000fe20000000800 */
[----:B------:R-:W-:Y:S05]  /*0010*/  EXIT ;  /* 0x000000000000794d */ /* 0x000fea0003800000 */
.L_x_1:
        /* <DEDUP_REMOVED lines=14> */
.L_x_19:


//--------------------- .text._ZN7cutlass13device_kernelIN5flash19enable_sm80_to_sm89INS1_16FlashAttnFwdSm80INS1_25CollectiveMainloopFwdSm80ILi8ELi1ELb0EN4cute5tupleIJNS5_1CILi128EEENS7_ILi32EEENS7_ILi256EEEEEELi256ENS_10bfloat16_tEfNS_4arch4Sm80ELb0ELb0ELb1ELb1ELb0ELb1ELb1ELb0EEENS1_21CollectiveEpilogueFwdINS6_IJS8_SA_S9_EEENS6_IJNS7_ILi1EEESI_SI_EEESC_SE_Li256ELb1ELb1ELb0ELb0EEENS1_19SingleTileSchedulerILb1ELb0ELb1ELi128EEEEEEEEEvNT_6ParamsE --------------------------
	.section	.text._ZN7cutlass13device_kernelIN5flash19enable_sm80_to_sm89INS1_16FlashAttnFwdSm80INS1_25CollectiveMainloopFwdSm80ILi8ELi1ELb0EN4cute5tupleIJNS5_1CILi128EEENS7_ILi32EEENS7_ILi256EEEEEELi256ENS_10bfloat16_tEfNS_4arch4Sm80ELb0ELb0ELb1ELb1ELb0ELb1ELb1ELb0EEENS1_21CollectiveEpilogueFwdINS6_IJS8_SA_S9_EEENS6_IJNS7_ILi1EEESI_SI_EEESC_SE_Li256ELb1ELb1ELb0ELb0EEENS1_19SingleTileSchedulerILb1ELb0ELb1ELi128EEEEEEEEEvNT_6ParamsE,"ax",@progbits
	.align	128
.text._ZN7cutlass13device_kernelIN5flash19enable_sm80_to_sm89INS1_16FlashAttnFwdSm80INS1_25CollectiveMainloopFwdSm80ILi8ELi1ELb0EN4cute5tupleIJNS5_1CILi128EEENS7_ILi32EEENS7_ILi256EEEEEELi256ENS_10bfloat16_tEfNS_4arch4Sm80ELb0ELb0ELb1ELb1ELb0ELb1ELb1ELb0EEENS1_21CollectiveEpilogueFwdINS6_IJS8_SA_S9_EEENS6_IJNS7_ILi1EEESI_SI_EEESC_SE_Li256ELb1ELb1ELb0ELb0EEENS1_19SingleTileSchedulerILb1ELb0ELb1ELi128EEEEEEEEEvNT_6ParamsE:
        .type           _ZN7cutlass13device_kernelIN5flash19enable_sm80_to_sm89INS1_16FlashAttnFwdSm80INS1_25CollectiveMainloopFwdSm80ILi8ELi1ELb0EN4cute5tupleIJNS5_1CILi128EEENS7_ILi32EEENS7_ILi256EEEEEELi256ENS_10bfloat16_tEfNS_4arch4Sm80ELb0ELb0ELb1ELb1ELb0ELb1ELb1ELb0EEENS1_21CollectiveEpilogueFwdINS6_IJS8_SA_S9_EEENS6_IJNS7_ILi1EEESI_SI_EEESC_SE_Li256ELb1ELb1ELb0ELb0EEENS1_19SingleTileSchedulerILb1ELb0ELb1ELi128EEEEEEEEEvNT_6ParamsE,@function
        .size           _ZN7cutlass13device_kernelIN5flash19enable_sm80_to_sm89INS1_16FlashAttnFwdSm80INS1_25CollectiveMainloopFwdSm80ILi8ELi1ELb0EN4cute5tupleIJNS5_1CILi128EEENS7_ILi32EEENS7_ILi256EEEEEELi256ENS_10bfloat16_tEfNS_4arch4Sm80ELb0ELb0ELb1ELb1ELb0ELb1ELb1ELb0EEENS1_21CollectiveEpilogueFwdINS6_IJS8_SA_S9_EEENS6_IJNS7_ILi1EEESI_SI_EEESC_SE_Li256ELb1ELb1ELb0ELb0EEENS1_19SingleTileSchedulerILb1ELb0ELb1ELi128EEEEEEEEEvNT_6ParamsE,(.L_x_20 - _ZN7cutlass13device_kernelIN5flash19enable_sm80_to_sm89INS1_16FlashAttnFwdSm80INS1_25CollectiveMainloopFwdSm80ILi8ELi1ELb0EN4cute5tupleIJNS5_1CILi128EEENS7_ILi32EEENS7_ILi256EEEEEELi256ENS_10bfloat16_tEfNS_4arch4Sm80ELb0ELb0ELb1ELb1ELb0ELb1ELb1ELb0EEENS1_21CollectiveEpilogueFwdINS6_IJS8_SA_S9_EEENS6_IJNS7_ILi1EEESI_SI_EEESC_SE_Li256ELb1ELb1ELb0ELb0EEENS1_19SingleTileSchedulerILb1ELb0ELb1ELi128EEEEEEEEEvNT_6ParamsE)
        .other          _ZN7cutlass13device_kernelIN5flash19enable_sm80_to_sm89INS1_16FlashAttnFwdSm80INS1_25CollectiveMainloopFwdSm80ILi8ELi1ELb0EN4cute5tupleIJNS5_1CILi128EEENS7_ILi32EEENS7_ILi256EEEEEELi256ENS_10bfloat16_tEfNS_4arch4Sm80ELb0ELb0ELb1ELb1ELb0ELb1ELb1ELb0EEENS1_21CollectiveEpilogueFwdINS6_IJS8_SA_S9_EEENS6_IJNS7_ILi1EEESI_SI_EEESC_SE_Li256ELb1ELb1ELb0ELb0EEENS1_19SingleTileSchedulerILb1ELb0ELb1ELi128EEEEEEEEEvNT_6ParamsE,@"STO_CUDA_ENTRY STV_DEFAULT"
_ZN7cutlass13device_kernelIN5flash19enable_sm80_to_sm89INS1_16FlashAttnFwdSm80INS1_25CollectiveMainloopFwdSm80ILi8ELi1ELb0EN4cute5tupleIJNS5_1CILi128EEENS7_ILi32EEENS7_ILi256EEEEEELi256ENS_10bfloat16_tEfNS_4arch4Sm80ELb0ELb0ELb1ELb1ELb0ELb1ELb1ELb0EEENS1_21CollectiveEpilogueFwdINS6_IJS8_SA_S9_EEENS6_IJNS7_ILi1EEESI_SI_EEESC_SE_Li256ELb1ELb1ELb0ELb0EEENS1_19SingleTileSchedulerILb1ELb0ELb1ELi128EEEEEEEEEvNT_6ParamsE:
[----:B------:R-:W-:Y:S01]  /*0000*/  LDC R1, c[0x0][0x28] ;  /* 0x00000a00ff017b82 */ /* 0x000fe20000000800 */
[----:B------:R-:W-:Y:S05]  /*0010*/  EXIT ;  /* 0x000000000000794d */ /* 0x000fea0003800000 */
.L_x_2:
        /* <DEDUP_REMOVED lines=14> */
.L_x_20:


//--------------------- .text._ZN7cutlass13device_kernelIN5flash19enable_sm80_to_sm89INS1_16FlashAttnFwdSm80INS1_25CollectiveMainloopFwdSm80ILi8ELi1ELb1EN4cute5tupleIJNS5_1CILi128EEENS7_ILi48EEENS7_ILi256EEEEEELi256ENS_10bfloat16_tEfNS_4arch4Sm80ELb0ELb1ELb1ELb0ELb0ELb0ELb1ELb0EEENS1_21CollectiveEpilogueFwdINS6_IJS8_SA_S9_EEENS6_IJNS7_ILi1EEESI_SI_EEESC_SE_Li256ELb0ELb1ELb0ELb0EEENS1_19SingleTileSchedulerILb0ELb0ELb1ELi128EEEEEEEEEvNT_6ParamsE --------------------------
	.section	.text._ZN7cutlass13device_kernelIN5flash19enable_sm80_to_sm89INS1_16FlashAttnFwdSm80INS1_25CollectiveMainloopFwdSm80ILi8ELi1ELb1EN4cute5tupleIJNS5_1CILi128EEENS7_ILi48EEENS7_ILi256EEEEEELi256ENS_10bfloat16_tEfNS_4arch4Sm80ELb0ELb1ELb1ELb0ELb0ELb0ELb1ELb0EEENS1_21CollectiveEpilogueFwdINS6_IJS8_SA_S9_EEENS6_IJNS7_ILi1EEESI_SI_EEESC_SE_Li256ELb0ELb1ELb0ELb0EEENS1_19SingleTileSchedulerILb0ELb0ELb1ELi128EEEEEEEEEvNT_6ParamsE,"ax",@progbits
	.align	128
.text._ZN7cutlass13device_kernelIN5flash19enable_sm80_to_sm89INS1_16FlashAttnFwdSm80INS1_25CollectiveMainloopFwdSm80ILi8ELi1ELb1EN4cute5tupleIJNS5_1CILi128EEENS7_ILi48EEENS7_ILi256EEEEEELi256ENS_10bfloat16_tEfNS_4arch4Sm80ELb0ELb1ELb1ELb0ELb0ELb0ELb1ELb0EEENS1_21CollectiveEpilogueFwdINS6_IJS8_SA_S9_EEENS6_IJNS7_ILi1EEESI_SI_EEESC_SE_Li256ELb0ELb1ELb0ELb0EEENS1_19SingleTileSchedulerILb0ELb0ELb1ELi128EEEEEEEEEvNT_6ParamsE:
        .type           _ZN7cutlass13device_kernelIN5flash19enable_sm80_to_sm89INS1_16FlashAttnFwdSm80INS1_25CollectiveMainloopFwdSm80ILi8ELi1ELb1EN4cute5tupleIJNS5_1CILi128EEENS7_ILi48EEENS7_ILi256EEEEEELi256ENS_10bfloat16_tEfNS_4arch4Sm80ELb0ELb1ELb1ELb0ELb0ELb0ELb1ELb0EEENS1_21CollectiveEpilogueFwdINS6_IJS8_SA_S9_EEENS6_IJNS7_ILi1EEESI_SI_EEESC_SE_Li256ELb0ELb1ELb0ELb0EEENS1_19SingleTileSchedulerILb0ELb0ELb1ELi128EEEEEEEEEvNT_6ParamsE,@function
        .size           _ZN7cutlass13device_kernelIN5flash19enable_sm80_to_sm89INS1_16FlashAttnFwdSm80INS1_25CollectiveMainloopFwdSm80ILi8ELi1ELb1EN4cute5tupleIJNS5_1CILi128EEENS7_ILi48EEENS7_ILi256EEEEEELi256ENS_10bfloat16_tEfNS_4arch4Sm80ELb0ELb1ELb1ELb0ELb0ELb0ELb1ELb0EEENS1_21CollectiveEpilogueFwdINS6_IJS8_SA_S9_EEENS6_IJNS7_ILi1EEESI_SI_EEESC_SE_Li256ELb0ELb1ELb0ELb0EEENS1_19SingleTileSchedulerILb0ELb0ELb1ELi128EEEEEEEEEvNT_6ParamsE,(.L_x_21 - _ZN7cutlass13device_kernelIN5flash19enable_sm80_to_sm89INS1_16FlashAttnFwdSm80INS1_25CollectiveMainloopFwdSm80ILi8ELi1ELb1EN4cute5tupleIJNS5_1CILi128EEENS7_ILi48EEENS7_ILi256EEEEEELi256ENS_10bfloat16_tEfNS_4arch4Sm80ELb0ELb1ELb1ELb0ELb0ELb0ELb1ELb0EEENS1_21CollectiveEpilogueFwdINS6_IJS8_SA_S9_EEENS6_IJNS7_ILi1EEESI_SI_EEESC_SE_Li256ELb0ELb1ELb0ELb0EEENS1_19SingleTileSchedulerILb0ELb0ELb1ELi128EEEEEEEEEvNT_6ParamsE)
        .other          _ZN7cutlass13device_kernelIN5flash19enable_sm80_to_sm89INS1_16FlashAttnFwdSm80INS1_25CollectiveMainloopFwdSm80ILi8ELi1ELb1EN4cute5tupleIJNS5_1CILi128EEENS7_ILi48EEENS7_ILi256EEEEEELi256ENS_10bfloat16_tEfNS_4arch4Sm80ELb0ELb1ELb1ELb0ELb0ELb0ELb1ELb0EEENS1_21CollectiveEpilogueFwdINS6_IJS8_SA_S9_EEENS6_IJNS7_ILi1EEESI_SI_EEESC_SE_Li256ELb0ELb1ELb0ELb0EEENS1_19SingleTileSchedulerILb0ELb0ELb1ELi128EEEEEEEEEvNT_6ParamsE,@"STO_CUDA_ENTRY STV_DEFAULT"
_ZN7cutlass13device_kernelIN5flash19enable_sm80_to_sm89INS1_16FlashAttnFwdSm80INS1_25CollectiveMainloopFwdSm80ILi8ELi1ELb1EN4cute5tupleIJNS5_1CILi128EEENS7_ILi48EEENS7_ILi256EEEEEELi256ENS_10bfloat16_tEfNS_4arch4Sm80ELb0ELb1ELb1ELb0ELb0ELb0ELb1ELb0EEENS1_21CollectiveEpilogueFwdINS6_IJS8_SA_S9_EEENS6_IJNS7_ILi1EEESI_SI_EEESC_SE_Li256ELb0ELb1ELb0ELb0EEENS1_19SingleTileSchedulerILb0ELb0ELb1ELi128EEEEEEEEEvNT_6ParamsE:
[----:B------:R-:W-:Y:S01]  /*0000*/  LDC R1, c[0x0][0x28] ;  /* 0x00000a00ff017b82 */ /* 0x000fe20000000800 */
[----:B------:R-:W-:Y:S05]  /*0010*/  EXIT ;  /* 0x000000000000794d */ /* 0x000fea0003800000 */
.L_x_3:
        /* <DEDUP_REMOVED lines=14> */
.L_x_21:


//--------------------- .text._ZN7cutlass13device_kernelIN5flash19enable_sm80_to_sm89INS1_16FlashAttnFwdSm80INS1_25CollectiveMainloopFwdSm80ILi8ELi1ELb1EN4cute5tupleIJNS5_1CILi128EEENS7_ILi48EEENS7_ILi256EEEEEELi256ENS_10bfloat16_tEfNS_4arch4Sm80ELb0ELb1ELb1ELb1ELb0ELb0ELb1ELb0EEENS1_21CollectiveEpilogueFwdINS6_IJS8_SA_S9_EEENS6_IJNS7_ILi1EEESI_SI_EEESC_SE_Li256ELb1ELb1ELb0ELb0EEENS1_19SingleTileSchedulerILb1ELb0ELb1ELi128EEEEEEEEEvNT_6ParamsE --------------------------
	.section	.text._ZN7cutlass13device_kernelIN5flash19enable_sm80_to_sm89INS1_16FlashAttnFwdSm80INS1_25CollectiveMainloopFwdSm80ILi8ELi1ELb1EN4cute5tupleIJNS5_1CILi128EEENS7_ILi48EEENS7_ILi256EEEEEELi256ENS_10bfloat16_tEfNS_4arch4Sm80ELb0ELb1ELb1ELb1ELb0ELb0ELb1ELb0EEENS1_21CollectiveEpilogueFwdINS6_IJS8_SA_S9_EEENS6_IJNS7_ILi1EEESI_SI_EEESC_SE_Li256ELb1ELb1ELb0ELb0EEENS1_19SingleTileSchedulerILb1ELb0ELb1ELi128EEEEEEEEEvNT_6ParamsE,"ax",@progbits
	.align	128
.text._ZN7cutlass13device_kernelIN5flash19enable_sm80_to_sm89INS1_16FlashAttnFwdSm80INS1_25CollectiveMainloopFwdSm80ILi8ELi1ELb1EN4cute5tupleIJNS5_1CILi128EEENS7_ILi48EEENS7_ILi256EEEEEELi256ENS_10bfloat16_tEfNS_4arch4Sm80ELb0ELb1ELb1ELb1ELb0ELb0ELb1ELb0EEENS1_21CollectiveEpilogueFwdINS6_IJS8_SA_S9_EEENS6_IJNS7_ILi1EEESI_SI_EEESC_SE_Li256ELb1ELb1ELb0ELb0EEENS1_19SingleTileSchedulerILb1ELb0ELb1ELi128EEEEEEEEEvNT_6ParamsE:
        .type           _ZN7cutlass13device_kernelIN5flash19enable_sm80_to_sm89INS1_16FlashAttnFwdSm80INS1_25CollectiveMainloopFwdSm80ILi8ELi1ELb1EN4cute5tupleIJNS5_1CILi128EEENS7_ILi48EEENS7_ILi256EEEEEELi256ENS_10bfloat16_tEfNS_4arch4Sm80ELb0ELb1ELb1ELb1ELb0ELb0ELb1ELb0EEENS1_21CollectiveEpilogueFwdINS6_IJS8_SA_S9_EEENS6_IJNS7_ILi1EEESI_SI_EEESC_SE_Li256ELb1ELb1ELb0ELb0EEENS1_19SingleTileSchedulerILb1ELb0ELb1ELi128EEEEEEEEEvNT_6ParamsE,@function
        .size           _ZN7cutlass13device_kernelIN5flash19enable_sm80_to_sm89INS1_16FlashAttnFwdSm80INS1_25CollectiveMainloopFwdSm80ILi8ELi1ELb1EN4cute5tupleIJNS5_1CILi128EEENS7_ILi48EEENS7_ILi256EEEEEELi256ENS_10bfloat16_tEfNS_4arch4Sm80ELb0ELb1ELb1ELb1ELb0ELb0ELb1ELb0EEENS1_21CollectiveEpilogueFwdINS6_IJS8_SA_S9_EEENS6_IJNS7_ILi1EEESI_SI_EEESC_SE_Li256ELb1ELb1ELb0ELb0EEENS1_19SingleTileSchedulerILb1ELb0ELb1ELi128EEEEEEEEEvNT_6ParamsE,(.L_x_22 - _ZN7cutlass13device_kernelIN5flash19enable_sm80_to_sm89INS1_16FlashAttnFwdSm80INS1_25CollectiveMainloopFwdSm80ILi8ELi1ELb1EN4cute5tupleIJNS5_1CILi128EEENS7_ILi48EEENS7_ILi256EEEEEELi256ENS_10bfloat16_tEfNS_4arch4Sm80ELb0ELb1ELb1ELb1ELb0ELb0ELb1ELb0EEENS1_21CollectiveEpilogueFwdINS6_IJS8_SA_S9_EEENS6_IJNS7_ILi1EEESI_SI_EEESC_SE_Li256ELb1ELb1ELb0ELb0EEENS1_19SingleTileSchedulerILb1ELb0ELb1ELi128EEEEEEEEEvNT_6ParamsE)
        .other          _ZN7cutlass13device_kernelIN5flash19enable_sm80_to_sm89INS1_16FlashAttnFwdSm80INS1_25CollectiveMainloopFwdSm80ILi8ELi1ELb1EN4cute5tupleIJNS5_1CILi128EEENS7_ILi48EEENS7_ILi256EEEEEELi256ENS_10bfloat16_tEfNS_4arch4Sm80ELb0ELb1ELb1ELb1ELb0ELb0ELb1ELb0EEENS1_21CollectiveEpilogueFwdINS6_IJS8_SA_S9_EEENS6_IJNS7_ILi1EEESI_SI_EEESC_SE_Li256ELb1ELb1ELb0ELb0EEENS1_19SingleTileSchedulerILb1ELb0ELb1ELi128EEEEEEEEEvNT_6ParamsE,@"STO_CUDA_ENTRY STV_DEFAULT"
_ZN7cutlass13device_kernelIN5flash19enable_sm80_to_sm89INS1_16FlashAttnFwdSm80INS1_25CollectiveMainloopFwdSm80ILi8ELi1ELb1EN4cute5tupleIJNS5_1CILi128EEENS7_ILi48EEENS7_ILi256EEEEEELi256ENS_10bfloat16_tEfNS_4arch4Sm80ELb0ELb1ELb1ELb1ELb0ELb0ELb1ELb0EEENS1_21CollectiveEpilogueFwdINS6_IJS8_SA_S9_EEENS6_IJNS7_ILi1EEESI_SI_EEESC_SE_Li256ELb1ELb1ELb0ELb0EEENS1_19SingleTileSchedulerILb1ELb0ELb1ELi128EEEEEEEEEvNT_6ParamsE:
[----:B------:R-:W-:Y:S01]  /*0000*/  LDC R1, c[0x0][0x28] ;  /* 0x00000a00ff017b82 */ /* 0x000fe20000000800 */
[----:B------:R-:W-:Y:S05]  /*0010*/  EXIT ;  /* 0x000000000000794d */ /* 0x000fea0003800000 */
.L_x_4:
        /* <DEDUP_REMOVED lines=14> */
.L_x_22:


//--------------------- .text._ZN7cutlass13device_kernelIN5flash19enable_sm80_to_sm89INS1_16FlashAttnFwdSm80INS1_25CollectiveMainloopFwdSm80ILi8ELi1ELb0EN4cute5tupleIJNS5_1CILi128EEENS7_ILi32EEENS7_ILi256EEEEEELi256ENS_10bfloat16_tEfNS_4arch4Sm80ELb0ELb1ELb1ELb1ELb0ELb1ELb1ELb0EEENS1_21CollectiveEpilogueFwdINS6_IJS8_SA_S9_EEENS6_IJNS7_ILi1EEESI_SI_EEESC_SE_Li256ELb1ELb1ELb0ELb0EEENS1_19SingleTileSchedulerILb1ELb0ELb1ELi128EEEEEEEEEvNT_6ParamsE --------------------------
	.section	.text._ZN7cutlass13device_kernelIN5flash19enable_sm80_to_sm89INS1_16FlashAttnFwdSm80INS1_25CollectiveMainloopFwdSm80ILi8ELi1ELb0EN4cute5tupleIJNS5_1CILi128EEENS7_ILi32EEENS7_ILi256EEEEEELi256ENS_10bfloat16_tEfNS_4arch4Sm80ELb0ELb1ELb1ELb1ELb0ELb1ELb1ELb0EEENS1_21CollectiveEpilogueFwdINS6_IJS8_SA_S9_EEENS6_IJNS7_ILi1EEESI_SI_EEESC_SE_Li256ELb1ELb1ELb0ELb0EEENS1_19SingleTileSchedulerILb1ELb0ELb1ELi128EEEEEEEEEvNT_6ParamsE,"ax",@progbits
	.align	128
.text._ZN7cutlass13device_kernelIN5flash19enable_sm80_to_sm89INS1_16FlashAttnFwdSm80INS1_25CollectiveMainloopFwdSm80ILi8ELi1ELb0EN4cute5tupleIJNS5_1CILi128EEENS7_ILi32EEENS7_ILi256EEEEEELi256ENS_10bfloat16_tEfNS_4arch4Sm80ELb0ELb1ELb1ELb1ELb0ELb1ELb1ELb0EEENS1_21CollectiveEpilogueFwdINS6_IJS8_SA_S9_EEENS6_IJNS7_ILi1EEESI_SI_EEESC_SE_Li256ELb1ELb1ELb0ELb0EEENS1_19SingleTileSchedulerILb1ELb0ELb1ELi128EEEEEEEEEvNT_6ParamsE:
        .type           _ZN7cutlass13device_kernelIN5flash19enable_sm80_to_sm89INS1_16FlashAttnFwdSm80INS1_25CollectiveMainloopFwdSm80ILi8ELi1ELb0EN4cute5tupleIJNS5_1CILi128EEENS7_ILi32EEENS7_ILi256EEEEEELi256ENS_10bfloat16_tEfNS_4arch4Sm80ELb0ELb1ELb1ELb1ELb0ELb1ELb1ELb0EEENS1_21CollectiveEpilogueFwdINS6_IJS8_SA_S9_EEENS6_IJNS7_ILi1EEESI_SI_EEESC_SE_Li256ELb1ELb1ELb0ELb0EEENS1_19SingleTileSchedulerILb1ELb0ELb1ELi128EEEEEEEEEvNT_6ParamsE,@function
        .size           _ZN7cutlass13device_kernelIN5flash19enable_sm80_to_sm89INS1_16FlashAttnFwdSm80INS1_25CollectiveMainloopFwdSm80ILi8ELi1ELb0EN4cute5tupleIJNS5_1CILi128EEENS7_ILi32EEENS7_ILi256EEEEEELi256ENS_10bfloat16_tEfNS_4arch4Sm80ELb0ELb1ELb1ELb1ELb0ELb1ELb1ELb0EEENS1_21CollectiveEpilogueFwdINS6_IJS8_SA_S9_EEENS6_IJNS7_ILi1EEESI_SI_EEESC_SE_Li256ELb1ELb1ELb0ELb0EEENS1_19SingleTileSchedulerILb1ELb0ELb1ELi128EEEEEEEEEvNT_6ParamsE,(.L_x_23 - _ZN7cutlass13device_kernelIN5flash19enable_sm80_to_sm89INS1_16FlashAttnFwdSm80INS1_25CollectiveMainloopFwdSm80ILi8ELi1ELb0EN4cute5tupleIJNS5_1CILi128EEENS7_ILi32EEENS7_ILi256EEEEEELi256ENS_10bfloat16_tEfNS_4arch4Sm80ELb0ELb1ELb1ELb1ELb0ELb1ELb1ELb0EEENS1_21CollectiveEpilogueFwdINS6_IJS8_SA_S9_EEENS6_IJNS7_ILi1EEESI_SI_EEESC_SE_Li256ELb1ELb1ELb0ELb0EEENS1_19SingleTileSchedulerILb1ELb0ELb1ELi128EEEEEEEEEvNT_6ParamsE)
        .other          _ZN7cutlass13device_kernelIN5flash19enable_sm80_to_sm89INS1_16FlashAttnFwdSm80INS1_25CollectiveMainloopFwdSm80ILi8ELi1ELb0EN4cute5tupleIJNS5_1CILi128EEENS7_ILi32EEENS7_ILi256EEEEEELi256ENS_10bfloat16_tEfNS_4arch4Sm80ELb0ELb1ELb1ELb1ELb0ELb1ELb1ELb0EEENS1_21CollectiveEpilogueFwdINS6_IJS8_SA_S9_EEENS6_IJNS7_ILi1EEESI_SI_EEESC_SE_Li256ELb1ELb1ELb0ELb0EEENS1_19SingleTileSchedulerILb1ELb0ELb1ELi128EEEEEEEEEvNT_6ParamsE,@"STO_CUDA_ENTRY STV_DEFAULT"
_ZN7cutlass13device_kernelIN5flash19enable_sm80_to_sm89INS1_16FlashAttnFwdSm80INS1_25CollectiveMainloopFwdSm80ILi8ELi1ELb0EN4cute5tupleIJNS5_1CILi128EEENS7_ILi32EEENS7_ILi256EEEEEELi256ENS_10bfloat16_tEfNS_4arch4Sm80ELb0ELb1ELb1ELb1ELb0ELb1ELb1ELb0EEENS1_21CollectiveEpilogueFwdINS6_IJS8_SA_S9_EEENS6_IJNS7_ILi1EEESI_SI_EEESC_SE_Li256ELb1ELb1ELb0ELb0EEENS1_19SingleTileSchedulerILb1ELb0ELb1ELi128EEEEEEEEEvNT_6ParamsE:
[----:B------:R-:W-:Y:S01]  /*0000*/  LDC R1, c[0x0][0x28] ;  /* 0x00000a00ff017b82 */ /* 0x000fe20000000800 */
[----:B------:R-:W-:Y:S05]  /*0010*/  EXIT ;  /* 0x000000000000794d */ /* 0x000fea0003800000 */
.L_x_5:
        /* <DEDUP_REMOVED lines=14> */
.L_x_23:


//--------------------- .text._ZN7cutlass13device_kernelIN5flash19enable_sm80_to_sm89INS1_16FlashAttnFwdSm80INS1_25CollectiveMainloopFwdSm80ILi8ELi1ELb1EN4cute5tupleIJNS5_1CILi128EEENS7_ILi64EEENS7_ILi256EEEEEELi256ENS_10bfloat16_tEfNS_4arch4Sm80ELb1ELb0ELb1ELb0ELb0ELb0ELb1ELb0EEENS1_21CollectiveEpilogueFwdINS6_IJS8_SA_S9_EEENS6_IJNS7_ILi1EEESI_SI_EEESC_SE_Li256ELb0ELb1ELb0ELb0EEENS1_30DynamicPersistentTileSchedulerILi256ELi256ELb0ELb1ELb0EEEEEEEEEvNT_6ParamsE --------------------------
	.section	.text._ZN7cutlass13device_kernelIN5flash19enable_sm80_to_sm89INS1_16FlashAttnFwdSm80INS1_25CollectiveMainloopFwdSm80ILi8ELi1ELb1EN4cute5tupleIJNS5_1CILi128EEENS7_ILi64EEENS7_ILi256EEEEEELi256ENS_10bfloat16_tEfNS_4arch4Sm80ELb1ELb0ELb1ELb0ELb0ELb0ELb1ELb0EEENS1_21CollectiveEpilogueFwdINS6_IJS8_SA_S9_EEENS6_IJNS7_ILi1EEESI_SI_EEESC_SE_Li256ELb0ELb1ELb0ELb0EEENS1_30DynamicPersistentTileSchedulerILi256ELi256ELb0ELb1ELb0EEEEEEEEEvNT_6ParamsE,"ax",@progbits
	.align	128
.text._ZN7cutlass13device_kernelIN5flash19enable_sm80_to_sm89INS1_16FlashAttnFwdSm80INS1_25CollectiveMainloopFwdSm80ILi8ELi1ELb1EN4cute5tupleIJNS5_1CILi128EEENS7_ILi64EEENS7_ILi256EEEEEELi256ENS_10bfloat16_tEfNS_4arch4Sm80ELb1ELb0ELb1ELb0ELb0ELb0ELb1ELb0EEENS1_21CollectiveEpilogueFwdINS6_IJS8_SA_S9_EEENS6_IJNS7_ILi1EEESI_SI_EEESC_SE_Li256ELb0ELb1ELb0ELb0EEENS1_30DynamicPersistentTileSchedulerILi256ELi256ELb0ELb1ELb0EEEEEEEEEvNT_6ParamsE:
        .type           _ZN7cutlass13device_kernelIN5flash19enable_sm80_to_sm89INS1_16FlashAttnFwdSm80INS1_25CollectiveMainloopFwdSm80ILi8ELi1ELb1EN4cute5tupleIJNS5_1CILi128EEENS7_ILi64EEENS7_ILi256EEEEEELi256ENS_10bfloat16_tEfNS_4arch4Sm80ELb1ELb0ELb1ELb0ELb0ELb0ELb1ELb0EEENS1_21CollectiveEpilogueFwdINS6_IJS8_SA_S9_EEENS6_IJNS7_ILi1EEESI_SI_EEESC_SE_Li256ELb0ELb1ELb0ELb0EEENS1_30DynamicPersistentTileSchedulerILi256ELi256ELb0ELb1ELb0EEEEEEEEEvNT_6ParamsE,@function
        .size           _ZN7cutlass13device_kernelIN5flash19enable_sm80_to_sm89INS1_16FlashAttnFwdSm80INS1_25CollectiveMainloopFwdSm80ILi8ELi1ELb1EN4cute5tupleIJNS5_1CILi128EEENS7_ILi64EEENS7_ILi256EEEEEELi256ENS_10bfloat16_tEfNS_4arch4Sm80ELb1ELb0ELb1ELb0ELb0ELb0ELb1ELb0EEENS1_21CollectiveEpilogueFwdINS6_IJS8_SA_S9_EEENS6_IJNS7_ILi1EEESI_SI_EEESC_SE_Li256ELb0ELb1ELb0ELb0EEENS1_30DynamicPersistentTileSchedulerILi256ELi256ELb0ELb1ELb0EEEEEEEEEvNT_6ParamsE,(.L_x_24 - _ZN7cutlass13device_kernelIN5flash19enable_sm80_to_sm89INS1_16FlashAttnFwdSm80INS1_25CollectiveMainloopFwdSm80ILi8ELi1ELb1EN4cute5tupleIJNS5_1CILi128EEENS7_ILi64EEENS7_ILi256EEEEEELi256ENS_10bfloat16_tEfNS_4arch4Sm80ELb1ELb0ELb1ELb0ELb0ELb0ELb1ELb0EEENS1_21CollectiveEpilogueFwdINS6_IJS8_SA_S9_EEENS6_IJNS7_ILi1EEESI_SI_EEESC_SE_Li256ELb0ELb1ELb0ELb0EEENS1_30DynamicPersistentTileSchedulerILi256ELi256ELb0ELb1ELb0EEEEEEEEEvNT_6ParamsE)
        .other          _ZN7cutlass13device_kernelIN5flash19enable_sm80_to_sm89INS1_16FlashAttnFwdSm80INS1_25CollectiveMainloopFwdSm80ILi8ELi1ELb1EN4cute5tupleIJNS5_1CILi128EEENS7_ILi64EEENS7_ILi256EEEEEELi256ENS_10bfloat16_tEfNS_4arch4Sm80ELb1ELb0ELb1ELb0ELb0ELb0ELb1ELb0EEENS1_21CollectiveEpilogueFwdINS6_IJS8_SA_S9_EEENS6_IJNS7_ILi1EEESI_SI_EEESC_SE_Li256ELb0ELb1ELb0ELb0EEENS1_30DynamicPersistentTileSchedulerILi256ELi256ELb0ELb1ELb0EEEEEEEEEvNT_6ParamsE,@"STO_CUDA_ENTRY STV_DEFAULT"
_ZN7cutlass13device_kernelIN5flash19enable_sm80_to_sm89INS1_16FlashAttnFwdSm80INS1_25CollectiveMainloopFwdSm80ILi8ELi1ELb1EN4cute5tupleIJNS5_1CILi128EEENS7_ILi64EEENS7_ILi256EEEEEELi256ENS_10bfloat16_tEfNS_4arch4Sm80ELb1ELb0ELb1ELb0ELb0ELb0ELb1ELb0EEENS1_21CollectiveEpilogueFwdINS6_IJS8_SA_S9_EEENS6_IJNS7_ILi1EEESI_SI_EEESC_SE_Li256ELb0ELb1ELb0ELb0EEENS1_30DynamicPersistentTileSchedulerILi256ELi256ELb0ELb1ELb0EEEEEEEEEvNT_6ParamsE:
[----:B------:R-:W-:Y:S01]  /*0000*/  LDC R1, c[0x0][0x28] ;  /* 0x00000a00ff017b82 */ /* 0x000fe20000000800 */
[----:B------:R-:W-:Y:S05]  /*0010*/  EXIT ;  /* 0x000000000000794d */ /* 0x000fea0003800000 */
.L_x_6:
        /* <DEDUP_REMOVED lines=14> */
.L_x_24:


//--------------------- .text._ZN7cutlass13device_kernelIN5flash19enable_sm80_to_sm89INS1_16FlashAttnFwdSm80INS1_25CollectiveMainloopFwdSm80ILi8ELi1ELb1EN4cute5tupleIJNS5_1CILi128EEENS7_ILi64EEENS7_ILi256EEEEEELi256ENS_10bfloat16_tEfNS_4arch4Sm80ELb1ELb0ELb1ELb1ELb0ELb0ELb1ELb0EEENS1_21CollectiveEpilogueFwdINS6_IJS8_SA_S9_EEENS6_IJNS7_ILi1EEESI_SI_EEESC_SE_Li256ELb1ELb1ELb0ELb0EEENS1_19SingleTileSchedulerILb1ELb0ELb1ELi128EEEEEEEEEvNT_6ParamsE --------------------------
	.section	.text._ZN7cutlass13device_kernelIN5flash19enable_sm80_to_sm89INS1_16FlashAttnFwdSm80INS1_25CollectiveMainloopFwdSm80ILi8ELi1ELb1EN4cute5tupleIJNS5_1CILi128EEENS7_ILi64EEENS7_ILi256EEEEEELi256ENS_10bfloat16_tEfNS_4arch4Sm80ELb1ELb0ELb1ELb1ELb0ELb0ELb1ELb0EEENS1_21CollectiveEpilogueFwdINS6_IJS8_SA_S9_EEENS6_IJNS7_ILi1EEESI_SI_EEESC_SE_Li256ELb1ELb1ELb0ELb0EEENS1_19SingleTileSchedulerILb1ELb0ELb1ELi128EEEEEEEEEvNT_6ParamsE,"ax",@progbits
	.align	128
.text._ZN7cutlass13device_kernelIN5flash19enable_sm80_to_sm89INS1_16FlashAttnFwdSm80INS1_25CollectiveMainloopFwdSm80ILi8ELi1ELb1EN4cute5tupleIJNS5_1CILi128EEENS7_ILi64EEENS7_ILi256EEEEEELi256ENS_10bfloat16_tEfNS_4arch4Sm80ELb1ELb0ELb1ELb1ELb0ELb0ELb1ELb0EEENS1_21CollectiveEpilogueFwdINS6_IJS8_SA_S9_EEENS6_IJNS7_ILi1EEESI_SI_EEESC_SE_Li256ELb1ELb1ELb0ELb0EEENS1_19SingleTileSchedulerILb1ELb0ELb1ELi128EEEEEEEEEvNT_6ParamsE:
        .type           _ZN7cutlass13device_kernelIN5flash19enable_sm80_to_sm89INS1_16FlashAttnFwdSm80INS1_25CollectiveMainloopFwdSm80ILi8ELi1ELb1EN4cute5tupleIJNS5_1CILi128EEENS7_ILi64EEENS7_ILi256EEEEEELi256ENS_10bfloat16_tEfNS_4arch4Sm80ELb1ELb0ELb1ELb1ELb0ELb0ELb1ELb0EEENS1_21CollectiveEpilogueFwdINS6_IJS8_SA_S9_EEENS6_IJNS7_ILi1EEESI_SI_EEESC_SE_Li256ELb1ELb1ELb0ELb0EEENS1_19SingleTileSchedulerILb1ELb0ELb1ELi128EEEEEEEEEvNT_6ParamsE,@function
        .size           _ZN7cutlass13device_kernelIN5flash19enable_sm80_to_sm89INS1_16FlashAttnFwdSm80INS1_25CollectiveMainloopFwdSm80ILi8ELi1ELb1EN4cute5tupleIJNS5_1CILi128EEENS7_ILi64EEENS7_ILi256EEEEEELi256ENS_10bfloat16_tEfNS_4arch4Sm80ELb1ELb0ELb1ELb1ELb0ELb0ELb1ELb0EEENS1_21CollectiveEpilogueFwdINS6_IJS8_SA_S9_EEENS6_IJNS7_ILi1EEESI_SI_EEESC_SE_Li256ELb1ELb1ELb0ELb0EEENS1_19SingleTileSchedulerILb1ELb0ELb1ELi128EEEEEEEEEvNT_6ParamsE,(.L_x_25 - _ZN7cutlass13device_kernelIN5flash19enable_sm80_to_sm89INS1_16FlashAttnFwdSm80INS1_25CollectiveMainloopFwdSm80ILi8ELi1ELb1EN4cute5tupleIJNS5_1CILi128EEENS7_ILi64EEENS7_ILi256EEEEEELi256ENS_10bfloat16_tEfNS_4arch4Sm80ELb1ELb0ELb1ELb1ELb0ELb0ELb1ELb0EEENS1_21CollectiveEpilogueFwdINS6_IJS8_SA_S9_EEENS6_IJNS7_ILi1EEESI_SI_EEESC_SE_Li256ELb1ELb1ELb0ELb0EEENS1_19SingleTileSchedulerILb1ELb0ELb1ELi128EEEEEEEEEvNT_6ParamsE)
        .other          _ZN7cutlass13device_kernelIN5flash19enable_sm80_to_sm89INS1_16FlashAttnFwdSm80INS1_25CollectiveMainloopFwdSm80ILi8ELi1ELb1EN4cute5tupleIJNS5_1CILi128EEENS7_ILi64EEENS7_ILi256EEEEEELi256ENS_10bfloat16_tEfNS_4arch4Sm80ELb1ELb0ELb1ELb1ELb0ELb0ELb1ELb0EEENS1_21CollectiveEpilogueFwdINS6_IJS8_SA_S9_EEENS6_IJNS7_ILi1EEESI_SI_EEESC_SE_Li256ELb1ELb1ELb0ELb0EEENS1_19SingleTileSchedulerILb1ELb0ELb1ELi128EEEEEEEEEvNT_6ParamsE,@"STO_CUDA_ENTRY STV_DEFAULT"
_ZN7cutlass13device_kernelIN5flash19enable_sm80_to_sm89INS1_16FlashAttnFwdSm80INS1_25CollectiveMainloopFwdSm80ILi8ELi1ELb1EN4cute5tupleIJNS5_1CILi128EEENS7_ILi64EEENS7_ILi256EEEEEELi256ENS_10bfloat16_tEfNS_4arch4Sm80ELb1ELb0ELb1ELb1ELb0ELb0ELb1ELb0EEENS1_21CollectiveEpilogueFwdINS6_IJS8_SA_S9_EEENS6_IJNS7_ILi1EEESI_SI_EEESC_SE_Li256ELb1ELb1ELb0ELb0EEENS1_19SingleTileSchedulerILb1ELb0ELb1ELi128EEEEEEEEEvNT_6ParamsE:
[----:B------:R-:W-:Y:S01]  /*0000*/  LDC R1, c[0x0][0x28] ;  /* 0x00000a00ff017b82 */ /* 0x000fe20000000800 */
[----:B------:R-:W-:Y:S05]  /*0010*/  EXIT ;  /* 0x000000000000794d */ /* 0x000fea0003800000 */
.L_x_7:
        /* <DEDUP_REMOVED lines=14> */
.L_x_25:


//--------------------- .text._ZN7cutlass13device_kernelIN5flash19enable_sm80_to_sm89INS1_16FlashAttnFwdSm80INS1_25CollectiveMainloopFwdSm80ILi8ELi1ELb0EN4cute5tupleIJNS5_1CILi128EEENS7_ILi32EEENS7_ILi256EEEEEELi256ENS_10bfloat16_tEfNS_4arch4Sm80ELb1ELb0ELb1ELb1ELb0ELb1ELb1ELb0EEENS1_21CollectiveEpilogueFwdINS6_IJS8_SA_S9_EEENS6_IJNS7_ILi1EEESI_SI_EEESC_SE_Li256ELb1ELb1ELb0ELb0EEENS1_19SingleTileSchedulerILb1ELb0ELb1ELi128EEEEEEEEEvNT_6ParamsE --------------------------
	.section	.text._ZN7cutlass13device_kernelIN5flash19enable_sm80_to_sm89INS1_16FlashAttnFwdSm80INS1_25CollectiveMainloopFwdSm80ILi8ELi1ELb0EN4cute5tupleIJNS5_1CILi128EEENS7_ILi32EEENS7_ILi256EEEEEELi256ENS_10bfloat16_tEfNS_4arch4Sm80ELb1ELb0ELb1ELb1ELb0ELb1ELb1ELb0EEENS1_21CollectiveEpilogueFwdINS6_IJS8_SA_S9_EEENS6_IJNS7_ILi1EEESI_SI_EEESC_SE_Li256ELb1ELb1ELb0ELb0EEENS1_19SingleTileSchedulerILb1ELb0ELb1ELi128EEEEEEEEEvNT_6ParamsE,"ax",@progbits
	.align	128
.text._ZN7cutlass13device_kernelIN5flash19enable_sm80_to_sm89INS1_16FlashAttnFwdSm80INS1_25CollectiveMainloopFwdSm80ILi8ELi1ELb0EN4cute5tupleIJNS5_1CILi128EEENS7_ILi32EEENS7_ILi256EEEEEELi256ENS_10bfloat16_tEfNS_4arch4Sm80ELb1ELb0ELb1ELb1ELb0ELb1ELb1ELb0EEENS1_21CollectiveEpilogueFwdINS6_IJS8_SA_S9_EEENS6_IJNS7_ILi1EEESI_SI_EEESC_SE_Li256ELb1ELb1ELb0ELb0EEENS1_19SingleTileSchedulerILb1ELb0ELb1ELi128EEEEEEEEEvNT_6ParamsE:
        .type           _ZN7cutlass13device_kernelIN5flash19enable_sm80_to_sm89INS1_16FlashAttnFwdSm80INS1_25CollectiveMainloopFwdSm80ILi8ELi1ELb0EN4cute5tupleIJNS5_1CILi128EEENS7_ILi32EEENS7_ILi256EEEEEELi256ENS_10bfloat16_tEfNS_4arch4Sm80ELb1ELb0ELb1ELb1ELb0ELb1ELb1ELb0EEENS1_21CollectiveEpilogueFwdINS6_IJS8_SA_S9_EEENS6_IJNS7_ILi1EEESI_SI_EEESC_SE_Li256ELb1ELb1ELb0ELb0EEENS1_19SingleTileSchedulerILb1ELb0ELb1ELi128EEEEEEEEEvNT_6ParamsE,@function
        .size           _ZN7cutlass13device_kernelIN5flash19enable_sm80_to_sm89INS1_16FlashAttnFwdSm80INS1_25CollectiveMainloopFwdSm80ILi8ELi1ELb0EN4cute5tupleIJNS5_1CILi128EEENS7_ILi32EEENS7_ILi256EEEEEELi256ENS_10bfloat16_tEfNS_4arch4Sm80ELb1ELb0ELb1ELb1ELb0ELb1ELb1ELb0EEENS1_21CollectiveEpilogueFwdINS6_IJS8_SA_S9_EEENS6_IJNS7_ILi1EEESI_SI_EEESC_SE_Li256ELb1ELb1ELb0ELb0EEENS1_19SingleTileSchedulerILb1ELb0ELb1ELi128EEEEEEEEEvNT_6ParamsE,(.L_x_26 - _ZN7cutlass13device_kernelIN5flash19enable_sm80_to_sm89INS1_16FlashAttnFwdSm80INS1_25CollectiveMainloopFwdSm80ILi8ELi1ELb0EN4cute5tupleIJNS5_1CILi128EEENS7_ILi32EEENS7_ILi256EEEEEELi256ENS_10bfloat16_tEfNS_4arch4Sm80ELb1ELb0ELb1ELb1ELb0ELb1ELb1ELb0EEENS1_21CollectiveEpilogueFwdINS6_IJS8_SA_S9_EEENS6_IJNS7_ILi1EEESI_SI_EEESC_SE_Li256ELb1ELb1ELb0ELb0EEENS1_19SingleTileSchedulerILb1ELb0ELb1ELi128EEEEEEEEEvNT_6ParamsE)
        .other          _ZN7cutlass13device_kernelIN5flash19enable_sm80_to_sm89INS1_16FlashAttnFwdSm80INS1_25CollectiveMainloopFwdSm80ILi8ELi1ELb0EN4cute5tupleIJNS5_1CILi128EEENS7_ILi32EEENS7_ILi256EEEEEELi256ENS_10bfloat16_tEfNS_4arch4Sm80ELb1ELb0ELb1ELb1ELb0ELb1ELb1ELb0EEENS1_21CollectiveEpilogueFwdINS6_IJS8_SA_S9_EEENS6_IJNS7_ILi1EEESI_SI_EEESC_SE_Li256ELb1ELb1ELb0ELb0EEENS1_19SingleTileSchedulerILb1ELb0ELb1ELi128EEEEEEEEEvNT_6ParamsE,@"STO_CUDA_ENTRY STV_DEFAULT"
_ZN7cutlass13device_kernelIN5flash19enable_sm80_to_sm89INS1_16FlashAttnFwdSm80INS1_25CollectiveMainloopFwdSm80ILi8ELi1ELb0EN4cute5tupleIJNS5_1CILi128EEENS7_ILi32EEENS7_ILi256EEEEEELi256ENS_10bfloat16_tEfNS_4arch4Sm80ELb1ELb0ELb1ELb1ELb0ELb1ELb1ELb0EEENS1_21CollectiveEpilogueFwdINS6_IJS8_SA_S9_EEENS6_IJNS7_ILi1EEESI_SI_EEESC_SE_Li256ELb1ELb1ELb0ELb0EEENS1_19SingleTileSchedulerILb1ELb0ELb1ELi128EEEEEEEEEvNT_6ParamsE:
[----:B------:R-:W-:Y:S01]  /*0000*/  LDC R1, c[0x0][0x28] ;  /* 0x00000a00ff017b82 */ /* 0x000fe20000000800 */
[----:B------:R-:W-:Y:S05]  /*0010*/  EXIT ;  /* 0x000000000000794d */ /* 0x000fea0003800000 */
.L_x_8:
        /* <DEDUP_REMOVED lines=14> */
.L_x_26:


//--------------------- .text._ZN7cutlass13device_kernelIN5flash19enable_sm80_to_sm89INS1_16FlashAttnFwdSm80INS1_25CollectiveMainloopFwdSm80ILi8ELi1ELb0EN4cute5tupleIJNS5_1CILi128EEENS7_ILi96EEENS7_ILi256EEEEEELi256ENS_10bfloat16_tEfNS_4arch4Sm80ELb0ELb0ELb1ELb0ELb0ELb0ELb1ELb0EEENS1_21CollectiveEpilogueFwdINS6_IJS8_SA_S9_EEENS6_IJNS7_ILi1EEESI_SI_EEESC_SE_Li256ELb0ELb1ELb0ELb0EEENS1_19SingleTileSchedulerILb0ELb0ELb1ELi128EEEEEEEEEvNT_6ParamsE --------------------------
	.section	.text._ZN7cutlass13device_kernelIN5flash19enable_sm80_to_sm89INS1_16FlashAttnFwdSm80INS1_25CollectiveMainloopFwdSm80ILi8ELi1ELb0EN4cute5tupleIJNS5_1CILi128EEENS7_ILi96EEENS7_ILi256EEEEEELi256ENS_10bfloat16_tEfNS_4arch4Sm80ELb0ELb0ELb1ELb0ELb0ELb0ELb1ELb0EEENS1_21CollectiveEpilogueFwdINS6_IJS8_SA_S9_EEENS6_IJNS7_ILi1EEESI_SI_EEESC_SE_Li256ELb0ELb1ELb0ELb0EEENS1_19SingleTileSchedulerILb0ELb0ELb1ELi128EEEEEEEEEvNT_6ParamsE,"ax",@progbits
	.align	128
.text._ZN7cutlass13device_kernelIN5flash19enable_sm80_to_sm89INS1_16FlashAttnFwdSm80INS1_25CollectiveMainloopFwdSm80ILi8ELi1ELb0EN4cute5tupleIJNS5_1CILi128EEENS7_ILi96EEENS7_ILi256EEEEEELi256ENS_10bfloat16_tEfNS_4arch4Sm80ELb0ELb0ELb1ELb0ELb0ELb0ELb1ELb0EEENS1_21CollectiveEpilogueFwdINS6_IJS8_SA_S9_EEENS6_IJNS7_ILi1EEESI_SI_EEESC_SE_Li256ELb0ELb1ELb0ELb0EEENS1_19SingleTileSchedulerILb0ELb0ELb1ELi128EEEEEEEEEvNT_6ParamsE:
        .type           _ZN7cutlass13device_kernelIN5flash19enable_sm80_to_sm89INS1_16FlashAttnFwdSm80INS1_25CollectiveMainloopFwdSm80ILi8ELi1ELb0EN4cute5tupleIJNS5_1CILi128EEENS7_ILi96EEENS7_ILi256EEEEEELi256ENS_10bfloat16_tEfNS_4arch4Sm80ELb0ELb0ELb1ELb0ELb0ELb0ELb1ELb0EEENS1_21CollectiveEpilogueFwdINS6_IJS8_SA_S9_EEENS6_IJNS7_ILi1EEESI_SI_EEESC_SE_Li256ELb0ELb1ELb0ELb0EEENS1_19SingleTileSchedulerILb0ELb0ELb1ELi128EEEEEEEEEvNT_6ParamsE,@function
        .size           _ZN7cutlass13device_kernelIN5flash19enable_sm80_to_sm89INS1_16FlashAttnFwdSm80INS1_25CollectiveMainloopFwdSm80ILi8ELi1ELb0EN4cute5tupleIJNS5_1CILi128EEENS7_ILi96EEENS7_ILi256EEEEEELi256ENS_10bfloat16_tEfNS_4arch4Sm80ELb0ELb0ELb1ELb0ELb0ELb0ELb1ELb0EEENS1_21CollectiveEpilogueFwdINS6_IJS8_SA_S9_EEENS6_IJNS7_ILi1EEESI_SI_EEESC_SE_Li256ELb0ELb1ELb0ELb0EEENS1_19SingleTileSchedulerILb0ELb0ELb1ELi128EEEEEEEEEvNT_6ParamsE,(.L_x_27 - _ZN7cutlass13device_kernelIN5flash19enable_sm80_to_sm89INS1_16FlashAttnFwdSm80INS1_25CollectiveMainloopFwdSm80ILi8ELi1ELb0EN4cute5tupleIJNS5_1CILi128EEENS7_ILi96EEENS7_ILi256EEEEEELi256ENS_10bfloat16_tEfNS_4arch4Sm80ELb0ELb0ELb1ELb0ELb0ELb0ELb1ELb0EEENS1_21CollectiveEpilogueFwdINS6_IJS8_SA_S9_EEENS6_IJNS7_ILi1EEESI_SI_EEESC_SE_Li256ELb0ELb1ELb0ELb0EEENS1_19SingleTileSchedulerILb0ELb0ELb1ELi128EEEEEEEEEvNT_6ParamsE)
        .other          _ZN7cutlass13device_kernelIN5flash19enable_sm80_to_sm89INS1_16FlashAttnFwdSm80INS1_25CollectiveMainloopFwdSm80ILi8ELi1ELb0EN4cute5tupleIJNS5_1CILi128EEENS7_ILi96EEENS7_ILi256EEEEEELi256ENS_10bfloat16_tEfNS_4arch4Sm80ELb0ELb0ELb1ELb0ELb0ELb0ELb1ELb0EEENS1_21CollectiveEpilogueFwdINS6_IJS8_SA_S9_EEENS6_IJNS7_ILi1EEESI_SI_EEESC_SE_Li256ELb0ELb1ELb0ELb0EEENS1_19SingleTileSchedulerILb0ELb0ELb1ELi128EEEEEEEEEvNT_6ParamsE,@"STO_CUDA_ENTRY STV_DEFAULT"
_ZN7cutlass13device_kernelIN5flash19enable_sm80_to_sm89INS1_16FlashAttnFwdSm80INS1_25CollectiveMainloopFwdSm80ILi8ELi1ELb0EN4cute5tupleIJNS5_1CILi128EEENS7_ILi96EEENS7_ILi256EEEEEELi256ENS_10bfloat16_tEfNS_4arch4Sm80ELb0ELb0ELb1ELb0ELb0ELb0ELb1ELb0EEENS1_21CollectiveEpilogueFwdINS6_IJS8_SA_S9_EEENS6_IJNS7_ILi1EEESI_SI_EEESC_SE_Li256ELb0ELb1ELb0ELb0EEENS1_19SingleTileSchedulerILb0ELb0ELb1ELi128EEEEEEEEEvNT_6ParamsE:
[----:B------:R-:W-:Y:S01]  /*0000*/  LDC R1, c[0x0][0x28] ;  /* 0x00000a00ff017b82 */ /* 0x000fe20000000800 */
[----:B------:R-:W-:Y:S05]  /*0010*/  EXIT ;  /* 0x000000000000794d */ /* 0x000fea0003800000 */
.L_x_9:
        /* <DEDUP_REMOVED lines=14> */
.L_x_27:


//--------------------- .text._ZN7cutlass13device_kernelIN5flash19enable_sm80_to_sm89INS1_16FlashAttnFwdSm80INS1_25CollectiveMainloopFwdSm80ILi8ELi1ELb0EN4cute5tupleIJNS5_1CILi128EEENS7_ILi96EEENS7_ILi256EEEEEELi256ENS_10bfloat16_tEfNS_4arch4Sm80ELb0ELb0ELb1ELb1ELb0ELb0ELb1ELb0EEENS1_21CollectiveEpilogueFwdINS6_IJS8_SA_S9_EEENS6_IJNS7_ILi1EEESI_SI_EEESC_SE_Li256ELb1ELb1ELb0ELb0EEENS1_19SingleTileSchedulerILb1ELb0ELb1ELi128EEEEEEEEEvNT_6ParamsE --------------------------
	.section	.text._ZN7cutlass13device_kernelIN5flash19enable_sm80_to_sm89INS1_16FlashAttnFwdSm80INS1_25CollectiveMainloopFwdSm80ILi8ELi1ELb0EN4cute5tupleIJNS5_1CILi128EEENS7_ILi96EEENS7_ILi256EEEEEELi256ENS_10bfloat16_tEfNS_4arch4Sm80ELb0ELb0ELb1ELb1ELb0ELb0ELb1ELb0EEENS1_21CollectiveEpilogueFwdINS6_IJS8_SA_S9_EEENS6_IJNS7_ILi1EEESI_SI_EEESC_SE_Li256ELb1ELb1ELb0ELb0EEENS1_19SingleTileSchedulerILb1ELb0ELb1ELi128EEEEEEEEEvNT_6ParamsE,"ax",@progbits
	.align	128
.text._ZN7cutlass13device_kernelIN5flash19enable_sm80_to_sm89INS1_16FlashAttnFwdSm80INS1_25CollectiveMainloopFwdSm80ILi8ELi1ELb0EN4cute5tupleIJNS5_1CILi128EEENS7_ILi96EEENS7_ILi256EEEEEELi256ENS_10bfloat16_tEfNS_4arch4Sm80ELb0ELb0ELb1ELb1ELb0ELb0ELb1ELb0EEENS1_21CollectiveEpilogueFwdINS6_IJS8_SA_S9_EEENS6_IJNS7_ILi1EEESI_SI_EEESC_SE_Li256ELb1ELb1ELb0ELb0EEENS1_19SingleTileSchedulerILb1ELb0ELb1ELi128EEEEEEEEEvNT_6ParamsE:
        .type           _ZN7cutlass13device_kernelIN5flash19enable_sm80_to_sm89INS1_16FlashAttnFwdSm80INS1_25CollectiveMainloopFwdSm80ILi8ELi1ELb0EN4cute5tupleIJNS5_1CILi128EEENS7_ILi96EEENS7_ILi256EEEEEELi256ENS_10bfloat16_tEfNS_4arch4Sm80ELb0ELb0ELb1ELb1ELb0ELb0ELb1ELb0EEENS1_21CollectiveEpilogueFwdINS6_IJS8_SA_S9_EEENS6_IJNS7_ILi1EEESI_SI_EEESC_SE_Li256ELb1ELb1ELb0ELb0EEENS1_19SingleTileSchedulerILb1ELb0ELb1ELi128EEEEEEEEEvNT_6ParamsE,@function
        .size           _ZN7cutlass13device_kernelIN5flash19enable_sm80_to_sm89INS1_16FlashAttnFwdSm80INS1_25CollectiveMainloopFwdSm80ILi8ELi1ELb0EN4cute5tupleIJNS5_1CILi128EEENS7_ILi96EEENS7_ILi256EEEEEELi256ENS_10bfloat16_tEfNS_4arch4Sm80ELb0ELb0ELb1ELb1ELb0ELb0ELb1ELb0EEENS1_21CollectiveEpilogueFwdINS6_IJS8_SA_S9_EEENS6_IJNS7_ILi1EEESI_SI_EEESC_SE_Li256ELb1ELb1ELb0ELb0EEENS1_19SingleTileSchedulerILb1ELb0ELb1ELi128EEEEEEEEEvNT_6ParamsE,(.L_x_28 - _ZN7cutlass13device_kernelIN5flash19enable_sm80_to_sm89INS1_16FlashAttnFwdSm80INS1_25CollectiveMainloopFwdSm80ILi8ELi1ELb0EN4cute5tupleIJNS5_1CILi128EEENS7_ILi96EEENS7_ILi256EEEEEELi256ENS_10bfloat16_tEfNS_4arch4Sm80ELb0ELb0ELb1ELb1ELb0ELb0ELb1ELb0EEENS1_21CollectiveEpilogueFwdINS6_IJS8_SA_S9_EEENS6_IJNS7_ILi1EEESI_SI_EEESC_SE_Li256ELb1ELb1ELb0ELb0EEENS1_19SingleTileSchedulerILb1ELb0ELb1ELi128EEEEEEEEEvNT_6ParamsE)
        .other          _ZN7cutlass13device_kernelIN5flash19enable_sm80_to_sm89INS1_16FlashAttnFwdSm80INS1_25CollectiveMainloopFwdSm80ILi8ELi1ELb0EN4cute5tupleIJNS5_1CILi128EEENS7_ILi96EEENS7_ILi256EEEEEELi256ENS_10bfloat16_tEfNS_4arch4Sm80ELb0ELb0ELb1ELb1ELb0ELb0ELb1ELb0EEENS1_21CollectiveEpilogueFwdINS6_IJS8_SA_S9_EEENS6_IJNS7_ILi1EEESI_SI_EEESC_SE_Li256ELb1ELb1ELb0ELb0EEENS1_19SingleTileSchedulerILb1ELb0ELb1ELi128EEEEEEEEEvNT_6ParamsE,@"STO_CUDA_ENTRY STV_DEFAULT"
_ZN7cutlass13device_kernelIN5flash19enable_sm80_to_sm89INS1_16FlashAttnFwdSm80INS1_25CollectiveMainloopFwdSm80ILi8ELi1ELb0EN4cute5tupleIJNS5_1CILi128EEENS7_ILi96EEENS7_ILi256EEEEEELi256ENS_10bfloat16_tEfNS_4arch4Sm80ELb0ELb0ELb1ELb1ELb0ELb0ELb1ELb0EEENS1_21CollectiveEpilogueFwdINS6_IJS8_SA_S9_EEENS6_IJNS7_ILi1EEESI_SI_EEESC_SE_Li256ELb1ELb1ELb0ELb0EEENS1_19SingleTileSchedulerILb1ELb0ELb1ELi128EEEEEEEEEvNT_6ParamsE:
[----:B------:R-:W-:Y:S01]  /*0000*/  LDC R1, c[0x0][0x28] ;  /* 0x00000a00ff017b82 */ /* 0x000fe20000000800 */
[----:B------:R-:W-:Y:S05]  /*0010*/  EXIT ;  /* 0x000000000000794d */ /* 0x000fea0003800000 */
.L_x_10:
        /* <DEDUP_REMOVED lines=14> */
.L_x_28:


//--------------------- .text._ZN7cutlass13device_kernelIN5flash19enable_sm80_to_sm89INS1_16FlashAttnFwdSm80INS1_25CollectiveMainloopFwdSm80ILi8ELi1ELb0EN4cute5tupleIJNS5_1CILi128EEENS7_ILi48EEENS7_ILi256EEEEEELi256ENS_10bfloat16_tEfNS_4arch4Sm80ELb0ELb0ELb1ELb1ELb0ELb1ELb1ELb0EEENS1_21CollectiveEpilogueFwdINS6_IJS8_SA_S9_EEENS6_IJNS7_ILi1EEESI_SI_EEESC_SE_Li256ELb1ELb1ELb0ELb0EEENS1_19SingleTileSchedulerILb1ELb0ELb1ELi128EEEEEEEEEvNT_6ParamsE --------------------------
	.section	.text._ZN7cutlass13device_kernelIN5flash19enable_sm80_to_sm89INS1_16FlashAttnFwdSm80INS1_25CollectiveMainloopFwdSm80ILi8ELi1ELb0EN4cute5tupleIJNS5_1CILi128EEENS7_ILi48EEENS7_ILi256EEEEEELi256ENS_10bfloat16_tEfNS_4arch4Sm80ELb0ELb0ELb1ELb1ELb0ELb1ELb1ELb0EEENS1_21CollectiveEpilogueFwdINS6_IJS8_SA_S9_EEENS6_IJNS7_ILi1EEESI_SI_EEESC_SE_Li256ELb1ELb1ELb0ELb0EEENS1_19SingleTileSchedulerILb1ELb0ELb1ELi128EEEEEEEEEvNT_6ParamsE,"ax",@progbits
	.align	128
.text._ZN7cutlass13device_kernelIN5flash19enable_sm80_to_sm89INS1_16FlashAttnFwdSm80INS1_25CollectiveMainloopFwdSm80ILi8ELi1ELb0EN4cute5tupleIJNS5_1CILi128EEENS7_ILi48EEENS7_ILi256EEEEEELi256ENS_10bfloat16_tEfNS_4arch4Sm80ELb0ELb0ELb1ELb1ELb0ELb1ELb1ELb0EEENS1_21CollectiveEpilogueFwdINS6_IJS8_SA_S9_EEENS6_IJNS7_ILi1EEESI_SI_EEESC_SE_Li256ELb1ELb1ELb0ELb0EEENS1_19SingleTileSchedulerILb1ELb0ELb1ELi128EEEEEEEEEvNT_6ParamsE:
        .type           _ZN7cutlass13device_kernelIN5flash19enable_sm80_to_sm89INS1_16FlashAttnFwdSm80INS1_25CollectiveMainloopFwdSm80ILi8ELi1ELb0EN4cute5tupleIJNS5_1CILi128EEENS7_ILi48EEENS7_ILi256EEEEEELi256ENS_10bfloat16_tEfNS_4arch4Sm80ELb0ELb0ELb1ELb1ELb0ELb1ELb1ELb0EEENS1_21CollectiveEpilogueFwdINS6_IJS8_SA_S9_EEENS6_IJNS7_ILi1EEESI_SI_EEESC_SE_Li256ELb1ELb1ELb0ELb0EEENS1_19SingleTileSchedulerILb1ELb0ELb1ELi128EEEEEEEEEvNT_6ParamsE,@function
        .size           _ZN7cutlass13device_kernelIN5flash19enable_sm80_to_sm89INS1_16FlashAttnFwdSm80INS1_25CollectiveMainloopFwdSm80ILi8ELi1ELb0EN4cute5tupleIJNS5_1CILi128EEENS7_ILi48EEENS7_ILi256EEEEEELi256ENS_10bfloat16_tEfNS_4arch4Sm80ELb0ELb0ELb1ELb1ELb0ELb1ELb1ELb0EEENS1_21CollectiveEpilogueFwdINS6_IJS8_SA_S9_EEENS6_IJNS7_ILi1EEESI_SI_EEESC_SE_Li256ELb1ELb1ELb0ELb0EEENS1_19SingleTileSchedulerILb1ELb0ELb1ELi128EEEEEEEEEvNT_6ParamsE,(.L_x_29 - _ZN7cutlass13device_kernelIN5flash19enable_sm80_to_sm89INS1_16FlashAttnFwdSm80INS1_25CollectiveMainloopFwdSm80ILi8ELi1ELb0EN4cute5tupleIJNS5_1CILi128EEENS7_ILi48EEENS7_ILi256EEEEEELi256ENS_10bfloat16_tEfNS_4arch4Sm80ELb0ELb0ELb1ELb1ELb0ELb1ELb1ELb0EEENS1_21CollectiveEpilogueFwdINS6_IJS8_SA_S9_EEENS6_IJNS7_ILi1EEESI_SI_EEESC_SE_Li256ELb1ELb1ELb0ELb0EEENS1_19SingleTileSchedulerILb1ELb0ELb1ELi128EEEEEEEEEvNT_6ParamsE)
        .other          _ZN7cutlass13device_kernelIN5flash19enable_sm80_to_sm89INS1_16FlashAttnFwdSm80INS1_25CollectiveMainloopFwdSm80ILi8ELi1ELb0EN4cute5tupleIJNS5_1CILi128EEENS7_ILi48EEENS7_ILi256EEEEEELi256ENS_10bfloat16_tEfNS_4arch4Sm80ELb0ELb0ELb1ELb1ELb0ELb1ELb1ELb0EEENS1_21CollectiveEpilogueFwdINS6_IJS8_SA_S9_EEENS6_IJNS7_ILi1EEESI_SI_EEESC_SE_Li256ELb1ELb1ELb0ELb0EEENS1_19SingleTileSchedulerILb1ELb0ELb1ELi128EEEEEEEEEvNT_6ParamsE,@"STO_CUDA_ENTRY STV_DEFAULT"
_ZN7cutlass13device_kernelIN5flash19enable_sm80_to_sm89INS1_16FlashAttnFwdSm80INS1_25CollectiveMainloopFwdSm80ILi8ELi1ELb0EN4cute5tupleIJNS5_1CILi128EEENS7_ILi48EEENS7_ILi256EEEEEELi256ENS_10bfloat16_tEfNS_4arch4Sm80ELb0ELb0ELb1ELb1ELb0ELb1ELb1ELb0EEENS1_21CollectiveEpilogueFwdINS6_IJS8_SA_S9_EEENS6_IJNS7_ILi1EEESI_SI_EEESC_SE_Li256ELb1ELb1ELb0ELb0EEENS1_19SingleTileSchedulerILb1ELb0ELb1ELi128EEEEEEEEEvNT_6ParamsE:
[----:B------:R-:W-:Y:S01]  /*0000*/  LDC R1, c[0x0][0x28] ;  /* 0x00000a00ff017b82 */ /* 0x000fe20000000800 */
[----:B------:R-:W-:Y:S05]  /*0010*/  EXIT ;  /* 0x000000000000794d */ /* 0x000fea0003800000 */
.L_x_11:
        /* <DEDUP_REMOVED lines=14> */
.L_x_29:


//--------------------- .text._ZN7cutlass13device_kernelIN5flash19enable_sm80_to_sm89INS1_16FlashAttnFwdSm80INS1_25CollectiveMainloopFwdSm80ILi8ELi1ELb0EN4cute5tupleIJNS5_1CILi128EEENS7_ILi64EEENS7_ILi256EEEEEELi256ENS_10bfloat16_tEfNS_4arch4Sm80ELb0ELb1ELb1ELb0ELb0ELb0ELb1ELb0EEENS1_21CollectiveEpilogueFwdINS6_IJS8_SA_S9_EEENS6_IJNS7_ILi1EEESI_SI_EEESC_SE_Li256ELb0ELb1ELb0ELb0EEENS1_19SingleTileSchedulerILb0ELb0ELb1ELi128EEEEEEEEEvNT_6ParamsE --------------------------
	.section	.text._ZN7cutlass13device_kernelIN5flash19enable_sm80_to_sm89INS1_16FlashAttnFwdSm80INS1_25CollectiveMainloopFwdSm80ILi8ELi1ELb0EN4cute5tupleIJNS5_1CILi128EEENS7_ILi64EEENS7_ILi256EEEEEELi256ENS_10bfloat16_tEfNS_4arch4Sm80ELb0ELb1ELb1ELb0ELb0ELb0ELb1ELb0EEENS1_21CollectiveEpilogueFwdINS6_IJS8_SA_S9_EEENS6_IJNS7_ILi1EEESI_SI_EEESC_SE_Li256ELb0ELb1ELb0ELb0EEENS1_19SingleTileSchedulerILb0ELb0ELb1ELi128EEEEEEEEEvNT_6ParamsE,"ax",@progbits
	.align	128
.text._ZN7cutlass13device_kernelIN5flash19enable_sm80_to_sm89INS1_16FlashAttnFwdSm80INS1_25CollectiveMainloopFwdSm80ILi8ELi1ELb0EN4cute5tupleIJNS5_1CILi128EEENS7_ILi64EEENS7_ILi256EEEEEELi256ENS_10bfloat16_tEfNS_4arch4Sm80ELb0ELb1ELb1ELb0ELb0ELb0ELb1ELb0EEENS1_21CollectiveEpilogueFwdINS6_IJS8_SA_S9_EEENS6_IJNS7_ILi1EEESI_SI_EEESC_SE_Li256ELb0ELb1ELb0ELb0EEENS1_19SingleTileSchedulerILb0ELb0ELb1ELi128EEEEEEEEEvNT_6ParamsE:
        .type           _ZN7cutlass13device_kernelIN5flash19enable_sm80_to_sm89INS1_16FlashAttnFwdSm80INS1_25CollectiveMainloopFwdSm80ILi8ELi1ELb0EN4cute5tupleIJNS5_1CILi128EEENS7_ILi64EEENS7_ILi256EEEEEELi256ENS_10bfloat16_tEfNS_4arch4Sm80ELb0ELb1ELb1ELb0ELb0ELb0ELb1ELb0EEENS1_21CollectiveEpilogueFwdINS6_IJS8_SA_S9_EEENS6_IJNS7_ILi1EEESI_SI_EEESC_SE_Li256ELb0ELb1ELb0ELb0EEENS1_19SingleTileSchedulerILb0ELb0ELb1ELi128EEEEEEEEEvNT_6ParamsE,@function
        .size           _ZN7cutlass13device_kernelIN5flash19enable_sm80_to_sm89INS1_16FlashAttnFwdSm80INS1_25CollectiveMainloopFwdSm80ILi8ELi1ELb0EN4cute5tupleIJNS5_1CILi128EEENS7_ILi64EEENS7_ILi256EEEEEELi256ENS_10bfloat16_tEfNS_4arch4Sm80ELb0ELb1ELb1ELb0ELb0ELb0ELb1ELb0EEENS1_21CollectiveEpilogueFwdINS6_IJS8_SA_S9_EEENS6_IJNS7_ILi1EEESI_SI_EEESC_SE_Li256ELb0ELb1ELb0ELb0EEENS1_19SingleTileSchedulerILb0ELb0ELb1ELi128EEEEEEEEEvNT_6ParamsE,(.L_x_30 - _ZN7cutlass13device_kernelIN5flash19enable_sm80_to_sm89INS1_16FlashAttnFwdSm80INS1_25CollectiveMainloopFwdSm80ILi8ELi1ELb0EN4cute5tupleIJNS5_1CILi128EEENS7_ILi64EEENS7_ILi256EEEEEELi256ENS_10bfloat16_tEfNS_4arch4Sm80ELb0ELb1ELb1ELb0ELb0ELb0ELb1ELb0EEENS1_21CollectiveEpilogueFwdINS6_IJS8_SA_S9_EEENS6_IJNS7_ILi1EEESI_SI_EEESC_SE_Li256ELb0ELb1ELb0ELb0EEENS1_19SingleTileSchedulerILb0ELb0ELb1ELi128EEEEEEEEEvNT_6ParamsE)
        .other          _ZN7cutlass13device_kernelIN5flash19enable_sm80_to_sm89INS1_16FlashAttnFwdSm80INS1_25CollectiveMainloopFwdSm80ILi8ELi1ELb0EN4cute5tupleIJNS5_1CILi128EEENS7_ILi64EEENS7_ILi256EEEEEELi256ENS_10bfloat16_tEfNS_4arch4Sm80ELb0ELb1ELb1ELb0ELb0ELb0ELb1ELb0EEENS1_21CollectiveEpilogueFwdINS6_IJS8_SA_S9_EEENS6_IJNS7_ILi1EEESI_SI_EEESC_SE_Li256ELb0ELb1ELb0ELb0EEENS1_19SingleTileSchedulerILb0ELb0ELb1ELi128EEEEEEEEEvNT_6ParamsE,@"STO_CUDA_ENTRY STV_DEFAULT"
_ZN7cutlass13device_kernelIN5flash19enable_sm80_to_sm89INS1_16FlashAttnFwdSm80INS1_25CollectiveMainloopFwdSm80ILi8ELi1ELb0EN4cute5tupleIJNS5_1CILi128EEENS7_ILi64EEENS7_ILi256EEEEEELi256ENS_10bfloat16_tEfNS_4arch4Sm80ELb0ELb1ELb1ELb0ELb0ELb0ELb1ELb0EEENS1_21CollectiveEpilogueFwdINS6_IJS8_SA_S9_EEENS6_IJNS7_ILi1EEESI_SI_EEESC_SE_Li256ELb0ELb1ELb0ELb0EEENS1_19SingleTileSchedulerILb0ELb0ELb1ELi128EEEEEEEEEvNT_6ParamsE:
[----:B------:R-:W-:Y:S01]  /*0000*/  LDC R1, c[0x0][0x28] ;  /* 0x00000a00ff017b82 */ /* 0x000fe20000000800 */
[----:B------:R-:W-:Y:S05]  /*0010*/  EXIT ;  /* 0x000000000000794d */ /* 0x000fea0003800000 */
.L_x_12:
        /* <DEDUP_REMOVED lines=14> */
.L_x_30:


//--------------------- .text._ZN7cutlass13device_kernelIN5flash19enable_sm80_to_sm89INS1_16FlashAttnFwdSm80INS1_25CollectiveMainloopFwdSm80ILi8ELi1ELb0EN4cute5tupleIJNS5_1CILi128EEENS7_ILi64EEENS7_ILi256EEEEEELi256ENS_10bfloat16_tEfNS_4arch4Sm80ELb0ELb1ELb1ELb1ELb0ELb0ELb1ELb0EEENS1_21CollectiveEpilogueFwdINS6_IJS8_SA_S9_EEENS6_IJNS7_ILi1EEESI_SI_EEESC_SE_Li256ELb1ELb1ELb0ELb0EEENS1_19SingleTileSchedulerILb1ELb0ELb1ELi128EEEEEEEEEvNT_6ParamsE --------------------------
	.section	.text._ZN7cutlass13device_kernelIN5flash19enable_sm80_to_sm89INS1_16FlashAttnFwdSm80INS1_25CollectiveMainloopFwdSm80ILi8ELi1ELb0EN4cute5tupleIJNS5_1CILi128EEENS7_ILi64EEENS7_ILi256EEEEEELi256ENS_10bfloat16_tEfNS_4arch4Sm80ELb0ELb1ELb1ELb1ELb0ELb0ELb1ELb0EEENS1_21CollectiveEpilogueFwdINS6_IJS8_SA_S9_EEENS6_IJNS7_ILi1EEESI_SI_EEESC_SE_Li256ELb1ELb1ELb0ELb0EEENS1_19SingleTileSchedulerILb1ELb0ELb1ELi128EEEEEEEEEvNT_6ParamsE,"ax",@progbits
	.align	128
.text._ZN7cutlass13device_kernelIN5flash19enable_sm80_to_sm89INS1_16FlashAttnFwdSm80INS1_25CollectiveMainloopFwdSm80ILi8ELi1ELb0EN4cute5tupleIJNS5_1CILi128EEENS7_ILi64EEENS7_ILi256EEEEEELi256ENS_10bfloat16_tEfNS_4arch4Sm80ELb0ELb1ELb1ELb1ELb0ELb0ELb1ELb0EEENS1_21CollectiveEpilogueFwdINS6_IJS8_SA_S9_EEENS6_IJNS7_ILi1EEESI_SI_EEESC_SE_Li256ELb1ELb1ELb0ELb0EEENS1_19SingleTileSchedulerILb1ELb0ELb1ELi128EEEEEEEEEvNT_6ParamsE:
        .type           _ZN7cutlass13device_kernelIN5flash19enable_sm80_to_sm89INS1_16FlashAttnFwdSm80INS1_25CollectiveMainloopFwdSm80ILi8ELi1ELb0EN4cute5tupleIJNS5_1CILi128EEENS7_ILi64EEENS7_ILi256EEEEEELi256ENS_10bfloat16_tEfNS_4arch4Sm80ELb0ELb1ELb1ELb1ELb0ELb0ELb1ELb0EEENS1_21CollectiveEpilogueFwdINS6_IJS8_SA_S9_EEENS6_IJNS7_ILi1EEESI_SI_EEESC_SE_Li256ELb1ELb1ELb0ELb0EEENS1_19SingleTileSchedulerILb1ELb0ELb1ELi128EEEEEEEEEvNT_6ParamsE,@function
        .size           _ZN7cutlass13device_kernelIN5flash19enable_sm80_to_sm89INS1_16FlashAttnFwdSm80INS1_25CollectiveMainloopFwdSm80ILi8ELi1ELb0EN4cute5tupleIJNS5_1CILi128EEENS7_ILi64EEENS7_ILi256EEEEEELi256ENS_10bfloat16_tEfNS_4arch4Sm80ELb0ELb1ELb1ELb1ELb0ELb0ELb1ELb0EEENS1_21CollectiveEpilogueFwdINS6_IJS8_SA_S9_EEENS6_IJNS7_ILi1EEESI_SI_EEESC_SE_Li256ELb1ELb1ELb0ELb0EEENS1_19SingleTileSchedulerILb1ELb0ELb1ELi128EEEEEEEEEvNT_6ParamsE,(.L_x_31 - _ZN7cutlass13device_kernelIN5flash19enable_sm80_to_sm89INS1_16FlashAttnFwdSm80INS1_25CollectiveMainloopFwdSm80ILi8ELi1ELb0EN4cute5tupleIJNS5_1CILi128EEENS7_ILi64EEENS7_ILi256EEEEEELi256ENS_10bfloat16_tEfNS_4arch4Sm80ELb0ELb1ELb1ELb1ELb0ELb0ELb1ELb0EEENS1_21CollectiveEpilogueFwdINS6_IJS8_SA_S9_EEENS6_IJNS7_ILi1EEESI_SI_EEESC_SE_Li256ELb1ELb1ELb0ELb0EEENS1_19SingleTileSchedulerILb1ELb0ELb1ELi128EEEEEEEEEvNT_6ParamsE)
        .other          _ZN7cutlass13device_kernelIN5flash19enable_sm80_to_sm89INS1_16FlashAttnFwdSm80INS1_25CollectiveMainloopFwdSm80ILi8ELi1ELb0EN4cute5tupleIJNS5_1CILi128EEENS7_ILi64EEENS7_ILi256EEEEEELi256ENS_10bfloat16_tEfNS_4arch4Sm80ELb0ELb1ELb1ELb1ELb0ELb0ELb1ELb0EEENS1_21CollectiveEpilogueFwdINS6_IJS8_SA_S9_EEENS6_IJNS7_ILi1EEESI_SI_EEESC_SE_Li256ELb1ELb1ELb0ELb0EEENS1_19SingleTileSchedulerILb1ELb0ELb1ELi128EEEEEEEEEvNT_6ParamsE,@"STO_CUDA_ENTRY STV_DEFAULT"
_ZN7cutlass13device_kernelIN5flash19enable_sm80_to_sm89INS1_16FlashAttnFwdSm80INS1_25CollectiveMainloopFwdSm80ILi8ELi1ELb0EN4cute5tupleIJNS5_1CILi128EEENS7_ILi64EEENS7_ILi256EEEEEELi256ENS_10bfloat16_tEfNS_4arch4Sm80ELb0ELb1ELb1ELb1ELb0ELb0ELb1ELb0EEENS1_21CollectiveEpilogueFwdINS6_IJS8_SA_S9_EEENS6_IJNS7_ILi1EEESI_SI_EEESC_SE_Li256ELb1ELb1ELb0ELb0EEENS1_19SingleTileSchedulerILb1ELb0ELb1ELi128EEEEEEEEEvNT_6ParamsE:
[----:B------:R-:W-:Y:S01]  /*0000*/  LDC R1, c[0x0][0x28] ;  /* 0x00000a00ff017b82 */ /* 0x000fe20000000800 */
[----:B------:R-:W-:Y:S05]  /*0010*/  EXIT ;  /* 0x000000000000794d */ /* 0x000fea0003800000 */
.L_x_13:
        /* <DEDUP_REMOVED lines=14> */
.L_x_31:


//--------------------- .text._ZN7cutlass13device_kernelIN5flash19enable_sm80_to_sm89INS1_16FlashAttnFwdSm80INS1_25CollectiveMainloopFwdSm80ILi8ELi1ELb0EN4cute5tupleIJNS5_1CILi128EEENS7_ILi48EEENS7_ILi256EEEEEELi256ENS_10bfloat16_tEfNS_4arch4Sm80ELb0ELb1ELb1ELb1ELb0ELb1ELb1ELb0EEENS1_21CollectiveEpilogueFwdINS6_IJS8_SA_S9_EEENS6_IJNS7_ILi1EEESI_SI_EEESC_SE_Li256ELb1ELb1ELb0ELb0EEENS1_19SingleTileSchedulerILb1ELb0ELb1ELi128EEEEEEEEEvNT_6ParamsE --------------------------
	.section	.text._ZN7cutlass13device_kernelIN5flash19enable_sm80_to_sm89INS1_16FlashAttnFwdSm80INS1_25CollectiveMainloopFwdSm80ILi8ELi1ELb0EN4cute5tupleIJNS5_1CILi128EEENS7_ILi48EEENS7_ILi256EEEEEELi256ENS_10bfloat16_tEfNS_4arch4Sm80ELb0ELb1ELb1ELb1ELb0ELb1ELb1ELb0EEENS1_21CollectiveEpilogueFwdINS6_IJS8_SA_S9_EEENS6_IJNS7_ILi1EEESI_SI_EEESC_SE_Li256ELb1ELb1ELb0ELb0EEENS1_19SingleTileSchedulerILb1ELb0ELb1ELi128EEEEEEEEEvNT_6ParamsE,"ax",@progbits
	.align	128
.text._ZN7cutlass13device_kernelIN5flash19enable_sm80_to_sm89INS1_16FlashAttnFwdSm80INS1_25CollectiveMainloopFwdSm80ILi8ELi1ELb0EN4cute5tupleIJNS5_1CILi128EEENS7_ILi48EEENS7_ILi256EEEEEELi256ENS_10bfloat16_tEfNS_4arch4Sm80ELb0ELb1ELb1ELb1ELb0ELb1ELb1ELb0EEENS1_21CollectiveEpilogueFwdINS6_IJS8_SA_S9_EEENS6_IJNS7_ILi1EEESI_SI_EEESC_SE_Li256ELb1ELb1ELb0ELb0EEENS1_19SingleTileSchedulerILb1ELb0ELb1ELi128EEEEEEEEEvNT_6ParamsE:
        .type           _ZN7cutlass13device_kernelIN5flash19enable_sm80_to_sm89INS1_16FlashAttnFwdSm80INS1_25CollectiveMainloopFwdSm80ILi8ELi1ELb0EN4cute5tupleIJNS5_1CILi128EEENS7_ILi48EEENS7_ILi256EEEEEELi256ENS_10bfloat16_tEfNS_4arch4Sm80ELb0ELb1ELb1ELb1ELb0ELb1ELb1ELb0EEENS1_21CollectiveEpilogueFwdINS6_IJS8_SA_S9_EEENS6_IJNS7_ILi1EEESI_SI_EEESC_SE_Li256ELb1ELb1ELb0ELb0EEENS1_19SingleTileSchedulerILb1ELb0ELb1ELi128EEEEEEEEEvNT_6ParamsE,@function
        .size           _ZN7cutlass13device_kernelIN5flash19enable_sm80_to_sm89INS1_16FlashAttnFwdSm80INS1_25CollectiveMainloopFwdSm80ILi8ELi1ELb0EN4cute5tupleIJNS5_1CILi128EEENS7_ILi48EEENS7_ILi256EEEEEELi256ENS_10bfloat16_tEfNS_4arch4Sm80ELb0ELb1ELb1ELb1ELb0ELb1ELb1ELb0EEENS1_21CollectiveEpilogueFwdINS6_IJS8_SA_S9_EEENS6_IJNS7_ILi1EEESI_SI_EEESC_SE_Li256ELb1ELb1ELb0ELb0EEENS1_19SingleTileSchedulerILb1ELb0ELb1ELi128EEEEEEEEEvNT_6ParamsE,(.L_x_32 - _ZN7cutlass13device_kernelIN5flash19enable_sm80_to_sm89INS1_16FlashAttnFwdSm80INS1_25CollectiveMainloopFwdSm80ILi8ELi1ELb0EN4cute5tupleIJNS5_1CILi128EEENS7_ILi48EEENS7_ILi256EEEEEELi256ENS_10bfloat16_tEfNS_4arch4Sm80ELb0ELb1ELb1ELb1ELb0ELb1ELb1ELb0EEENS1_21CollectiveEpilogueFwdINS6_IJS8_SA_S9_EEENS6_IJNS7_ILi1EEESI_SI_EEESC_SE_Li256ELb1ELb1ELb0ELb0EEENS1_19SingleTileSchedulerILb1ELb0ELb1ELi128EEEEEEEEEvNT_6ParamsE)
        .other          _ZN7cutlass13device_kernelIN5flash19enable_sm80_to_sm89INS1_16FlashAttnFwdSm80INS1_25CollectiveMainloopFwdSm80ILi8ELi1ELb0EN4cute5tupleIJNS5_1CILi128EEENS7_ILi48EEENS7_ILi256EEEEEELi256ENS_10bfloat16_tEfNS_4arch4Sm80ELb0ELb1ELb1ELb1ELb0ELb1ELb1ELb0EEENS1_21CollectiveEpilogueFwdINS6_IJS8_SA_S9_EEENS6_IJNS7_ILi1EEESI_SI_EEESC_SE_Li256ELb1ELb1ELb0ELb0EEENS1_19SingleTileSchedulerILb1ELb0ELb1ELi128EEEEEEEEEvNT_6ParamsE,@"STO_CUDA_ENTRY STV_DEFAULT"
_ZN7cutlass13device_kernelIN5flash19enable_sm80_to_sm89INS1_16FlashAttnFwdSm80INS1_25CollectiveMainloopFwdSm80ILi8ELi1ELb0EN4cute5tupleIJNS5_1CILi128EEENS7_ILi48EEENS7_ILi256EEEEEELi256ENS_10bfloat16_tEfNS_4arch4Sm80ELb0ELb1ELb1ELb1ELb0ELb1ELb1ELb0EEENS1_21CollectiveEpilogueFwdINS6_IJS8_SA_S9_EEENS6_IJNS7_ILi1EEESI_SI_EEESC_SE_Li256ELb1ELb1ELb0ELb0EEENS1_19SingleTileSchedulerILb1ELb0ELb1ELi128EEEEEEEEEvNT_6ParamsE:
[----:B------:R-:W-:Y:S01]  /*0000*/  LDC R1, c[0x0][0x28] ;  /* 0x00000a00ff017b82 */ /* 0x000fe20000000800 */
[----:B------:R-:W-:Y:S05]  /*0010*/  EXIT ;  /* 0x000000000000794d */ /* 0x000fea0003800000 */
.L_x_14:
        /* <DEDUP_REMOVED lines=14> */
.L_x_32:


//--------------------- .text._ZN7cutlass13device_kernelIN5flash19enable_sm80_to_sm89INS1_16FlashAttnFwdSm80INS1_25CollectiveMainloopFwdSm80ILi8ELi1ELb0EN4cute5tupleIJNS5_1CILi128EEENS7_ILi96EEENS7_ILi256EEEEEELi256ENS_10bfloat16_tEfNS_4arch4Sm80ELb1ELb0ELb1ELb0ELb0ELb0ELb1ELb0EEENS1_21CollectiveEpilogueFwdINS6_IJS8_SA_S9_EEENS6_IJNS7_ILi1EEESI_SI_EEESC_SE_Li256ELb0ELb1ELb0ELb0EEENS1_30DynamicPersistentTileSchedulerILi256ELi256ELb0ELb1ELb0EEEEEEEEEvNT_6ParamsE --------------------------
	.section	.text._ZN7cutlass13device_kernelIN5flash19enable_sm80_to_sm89INS1_16FlashAttnFwdSm80INS1_25CollectiveMainloopFwdSm80ILi8ELi1ELb0EN4cute5tupleIJNS5_1CILi128EEENS7_ILi96EEENS7_ILi256EEEEEELi256ENS_10bfloat16_tEfNS_4arch4Sm80ELb1ELb0ELb1ELb0ELb0ELb0ELb1ELb0EEENS1_21CollectiveEpilogueFwdINS6_IJS8_SA_S9_EEENS6_IJNS7_ILi1EEESI_SI_EEESC_SE_Li256ELb0ELb1ELb0ELb0EEENS1_30DynamicPersistentTileSchedulerILi256ELi256ELb0ELb1ELb0EEEEEEEEEvNT_6ParamsE,"ax",@progbits
	.align	128
.text._ZN7cutlass13device_kernelIN5flash19enable_sm80_to_sm89INS1_16FlashAttnFwdSm80INS1_25CollectiveMainloopFwdSm80ILi8ELi1ELb0EN4cute5tupleIJNS5_1CILi128EEENS7_ILi96EEENS7_ILi256EEEEEELi256ENS_10bfloat16_tEfNS_4arch4Sm80ELb1ELb0ELb1ELb0ELb0ELb0ELb1ELb0EEENS1_21CollectiveEpilogueFwdINS6_IJS8_SA_S9_EEENS6_IJNS7_ILi1EEESI_SI_EEESC_SE_Li256ELb0ELb1ELb0ELb0EEENS1_30DynamicPersistentTileSchedulerILi256ELi256ELb0ELb1ELb0EEEEEEEEEvNT_6ParamsE:
        .type           _ZN7cutlass13device_kernelIN5flash19enable_sm80_to_sm89INS1_16FlashAttnFwdSm80INS1_25CollectiveMainloopFwdSm80ILi8ELi1ELb0EN4cute5tupleIJNS5_1CILi128EEENS7_ILi96EEENS7_ILi256EEEEEELi256ENS_10bfloat16_tEfNS_4arch4Sm80ELb1ELb0ELb1ELb0ELb0ELb0ELb1ELb0EEENS1_21CollectiveEpilogueFwdINS6_IJS8_SA_S9_EEENS6_IJNS7_ILi1EEESI_SI_EEESC_SE_Li256ELb0ELb1ELb0ELb0EEENS1_30DynamicPersistentTileSchedulerILi256ELi256ELb0ELb1ELb0EEEEEEEEEvNT_6ParamsE,@function
        .size           _ZN7cutlass13device_kernelIN5flash19enable_sm80_to_sm89INS1_16FlashAttnFwdSm80INS1_25CollectiveMainloopFwdSm80ILi8ELi1ELb0EN4cute5tupleIJNS5_1CILi128EEENS7_ILi96EEENS7_ILi256EEEEEELi256ENS_10bfloat16_tEfNS_4arch4Sm80ELb1ELb0ELb1ELb0ELb0ELb0ELb1ELb0EEENS1_21CollectiveEpilogueFwdINS6_IJS8_SA_S9_EEENS6_IJNS7_ILi1EEESI_SI_EEESC_SE_Li256ELb0ELb1ELb0ELb0EEENS1_30DynamicPersistentTileSchedulerILi256ELi256ELb0ELb1ELb0EEEEEEEEEvNT_6ParamsE,(.L_x_33 - _ZN7cutlass13device_kernelIN5flash19enable_sm80_to_sm89INS1_16FlashAttnFwdSm80INS1_25CollectiveMainloopFwdSm80ILi8ELi1ELb0EN4cute5tupleIJNS5_1CILi128EEENS7_ILi96EEENS7_ILi256EEEEEELi256ENS_10bfloat16_tEfNS_4arch4Sm80ELb1ELb0ELb1ELb0ELb0ELb0ELb1ELb0EEENS1_21CollectiveEpilogueFwdINS6_IJS8_SA_S9_EEENS6_IJNS7_ILi1EEESI_SI_EEESC_SE_Li256ELb0ELb1ELb0ELb0EEENS1_30DynamicPersistentTileSchedulerILi256ELi256ELb0ELb1ELb0EEEEEEEEEvNT_6ParamsE)
        .other          _ZN7cutlass13device_kernelIN5flash19enable_sm80_to_sm89INS1_16FlashAttnFwdSm80INS1_25CollectiveMainloopFwdSm80ILi8ELi1ELb0EN4cute5tupleIJNS5_1CILi128EEENS7_ILi96EEENS7_ILi256EEEEEELi256ENS_10bfloat16_tEfNS_4arch4Sm80ELb1ELb0ELb1ELb0ELb0ELb0ELb1ELb0EEENS1_21CollectiveEpilogueFwdINS6_IJS8_SA_S9_EEENS6_IJNS7_ILi1EEESI_SI_EEESC_SE_Li256ELb0ELb1ELb0ELb0EEENS1_30DynamicPersistentTileSchedulerILi256ELi256ELb0ELb1ELb0EEEEEEEEEvNT_6ParamsE,@"STO_CUDA_ENTRY STV_DEFAULT"
_ZN7cutlass13device_kernelIN5flash19enable_sm80_to_sm89INS1_16FlashAttnFwdSm80INS1_25CollectiveMainloopFwdSm80ILi8ELi1ELb0EN4cute5tupleIJNS5_1CILi128EEENS7_ILi96EEENS7_ILi256EEEEEELi256ENS_10bfloat16_tEfNS_4arch4Sm80ELb1ELb0ELb1ELb0ELb0ELb0ELb1ELb0EEENS1_21CollectiveEpilogueFwdINS6_IJS8_SA_S9_EEENS6_IJNS7_ILi1EEESI_SI_EEESC_SE_Li256ELb0ELb1ELb0ELb0EEENS1_30DynamicPersistentTileSchedulerILi256ELi256ELb0ELb1ELb0EEEEEEEEEvNT_6ParamsE:
[----:B------:R-:W-:Y:S01]  /*0000*/  LDC R1, c[0x0][0x28] ;  /* 0x00000a00ff017b82 */ /* 0x000fe20000000800 */
[----:B------:R-:W-:Y:S05]  /*0010*/  EXIT ;  /* 0x000000000000794d */ /* 0x000fea0003800000 */
.L_x_15:
        /* <DEDUP_REMOVED lines=14> */
.L_x_33:


//--------------------- .text._ZN7cutlass13device_kernelIN5flash19enable_sm80_to_sm89INS1_16FlashAttnFwdSm80INS1_25CollectiveMainloopFwdSm80ILi8ELi1ELb0EN4cute5tupleIJNS5_1CILi128EEENS7_ILi96EEENS7_ILi256EEEEEELi256ENS_10bfloat16_tEfNS_4arch4Sm80ELb1ELb0ELb1ELb1ELb0ELb0ELb1ELb0EEENS1_21CollectiveEpilogueFwdINS6_IJS8_SA_S9_EEENS6_IJNS7_ILi1EEESI_SI_EEESC_SE_Li256ELb1ELb1ELb0ELb0EEENS1_19SingleTileSchedulerILb1ELb0ELb1ELi128EEEEEEEEEvNT_6ParamsE --------------------------
	.section	.text._ZN7cutlass13device_kernelIN5flash19enable_sm80_to_sm89INS1_16FlashAttnFwdSm80INS1_25CollectiveMainloopFwdSm80ILi8ELi1ELb0EN4cute5tupleIJNS5_1CILi128EEENS7_ILi96EEENS7_ILi256EEEEEELi256ENS_10bfloat16_tEfNS_4arch4Sm80ELb1ELb0ELb1ELb1ELb0ELb0ELb1ELb0EEENS1_21CollectiveEpilogueFwdINS6_IJS8_SA_S9_EEENS6_IJNS7_ILi1EEESI_SI_EEESC_SE_Li256ELb1ELb1ELb0ELb0EEENS1_19SingleTileSchedulerILb1ELb0ELb1ELi128EEEEEEEEEvNT_6ParamsE,"ax",@progbits
	.align	128
.text._ZN7cutlass13device_kernelIN5flash19enable_sm80_to_sm89INS1_16FlashAttnFwdSm80INS1_25CollectiveMainloopFwdSm80ILi8ELi1ELb0EN4cute5tupleIJNS5_1CILi128EEENS7_ILi96EEENS7_ILi256EEEEEELi256ENS_10bfloat16_tEfNS_4arch4Sm80ELb1ELb0ELb1ELb1ELb0ELb0ELb1ELb0EEENS1_21CollectiveEpilogueFwdINS6_IJS8_SA_S9_EEENS6_IJNS7_ILi1EEESI_SI_EEESC_SE_Li256ELb1ELb1ELb0ELb0EEENS1_19SingleTileSchedulerILb1ELb0ELb1ELi128EEEEEEEEEvNT_6ParamsE:
        .type           _ZN7cutlass13device_kernelIN5flash19enable_sm80_to_sm89INS1_16FlashAttnFwdSm80INS1_25CollectiveMainloopFwdSm80ILi8ELi1ELb0EN4cute5tupleIJNS5_1CILi128EEENS7_ILi96EEENS7_ILi256EEEEEELi256ENS_10bfloat16_tEfNS_4arch4Sm80ELb1ELb0ELb1ELb1ELb0ELb0ELb1ELb0EEENS1_21CollectiveEpilogueFwdINS6_IJS8_SA_S9_EEENS6_IJNS7_ILi1EEESI_SI_EEESC_SE_Li256ELb1ELb1ELb0ELb0EEENS1_19SingleTileSchedulerILb1ELb0ELb1ELi128EEEEEEEEEvNT_6ParamsE,@function
        .size           _ZN7cutlass13device_kernelIN5flash19enable_sm80_to_sm89INS1_16FlashAttnFwdSm80INS1_25CollectiveMainloopFwdSm80ILi8ELi1ELb0EN4cute5tupleIJNS5_1CILi128EEENS7_ILi96EEENS7_ILi256EEEEEELi256ENS_10bfloat16_tEfNS_4arch4Sm80ELb1ELb0ELb1ELb1ELb0ELb0ELb1ELb0EEENS1_21CollectiveEpilogueFwdINS6_IJS8_SA_S9_EEENS6_IJNS7_ILi1EEESI_SI_EEESC_SE_Li256ELb1ELb1ELb0ELb0EEENS1_19SingleTileSchedulerILb1ELb0ELb1ELi128EEEEEEEEEvNT_6ParamsE,(.L_x_34 - _ZN7cutlass13device_kernelIN5flash19enable_sm80_to_sm89INS1_16FlashAttnFwdSm80INS1_25CollectiveMainloopFwdSm80ILi8ELi1ELb0EN4cute5tupleIJNS5_1CILi128EEENS7_ILi96EEENS7_ILi256EEEEEELi256ENS_10bfloat16_tEfNS_4arch4Sm80ELb1ELb0ELb1ELb1ELb0ELb0ELb1ELb0EEENS1_21CollectiveEpilogueFwdINS6_IJS8_SA_S9_EEENS6_IJNS7_ILi1EEESI_SI_EEESC_SE_Li256ELb1ELb1ELb0ELb0EEENS1_19SingleTileSchedulerILb1ELb0ELb1ELi128EEEEEEEEEvNT_6ParamsE)
        .other          _ZN7cutlass13device_kernelIN5flash19enable_sm80_to_sm89INS1_16FlashAttnFwdSm80INS1_25CollectiveMainloopFwdSm80ILi8ELi1ELb0EN4cute5tupleIJNS5_1CILi128EEENS7_ILi96EEENS7_ILi256EEEEEELi256ENS_10bfloat16_tEfNS_4arch4Sm80ELb1ELb0ELb1ELb1ELb0ELb0ELb1ELb0EEENS1_21CollectiveEpilogueFwdINS6_IJS8_SA_S9_EEENS6_IJNS7_ILi1EEESI_SI_EEESC_SE_Li256ELb1ELb1ELb0ELb0EEENS1_19SingleTileSchedulerILb1ELb0ELb1ELi128EEEEEEEEEvNT_6ParamsE,@"STO_CUDA_ENTRY STV_DEFAULT"
_ZN7cutlass13device_kernelIN5flash19enable_sm80_to_sm89INS1_16FlashAttnFwdSm80INS1_25CollectiveMainloopFwdSm80ILi8ELi1ELb0EN4cute5tupleIJNS5_1CILi128EEENS7_ILi96EEENS7_ILi256EEEEEELi256ENS_10bfloat16_tEfNS_4arch4Sm80ELb1ELb0ELb1ELb1ELb0ELb0ELb1ELb0EEENS1_21CollectiveEpilogueFwdINS6_IJS8_SA_S9_EEENS6_IJNS7_ILi1EEESI_SI_EEESC_SE_Li256ELb1ELb1ELb0ELb0EEENS1_19SingleTileSchedulerILb1ELb0ELb1ELi128EEEEEEEEEvNT_6ParamsE:
[----:B------:R-:W-:Y:S01]  /*0000*/  LDC R1, c[0x0][0x28] ;  /* 0x00000a00ff017b82 */ /* 0x000fe20000000800 */
[----:B------:R-:W-:Y:S05]  /*0010*/  EXIT ;  /* 0x000000000000794d */ /* 0x000fea0003800000 */
.L_x_16:
        /* <DEDUP_REMOVED lines=14> */
.L_x_34:


//--------------------- .text._ZN7cutlass13device_kernelIN5flash19enable_sm80_to_sm89INS1_16FlashAttnFwdSm80INS1_25CollectiveMainloopFwdSm80ILi8ELi1ELb0EN4cute5tupleIJNS5_1CILi128EEENS7_ILi48EEENS7_ILi256EEEEEELi256ENS_10bfloat16_tEfNS_4arch4Sm80ELb1ELb0ELb1ELb1ELb0ELb1ELb1ELb0EEENS1_21CollectiveEpilogueFwdINS6_IJS8_SA_S9_EEENS6_IJNS7_ILi1EEESI_SI_EEESC_SE_Li256ELb1ELb1ELb0ELb0EEENS1_19SingleTileSchedulerILb1ELb0ELb1ELi128EEEEEEEEEvNT_6ParamsE --------------------------
	.section	.text._ZN7cutlass13device_kernelIN5flash19enable_sm80_to_sm89INS1_16FlashAttnFwdSm80INS1_25CollectiveMainloopFwdSm80ILi8ELi1ELb0EN4cute5tupleIJNS5_1CILi128EEENS7_ILi48EEENS7_ILi256EEEEEELi256ENS_10bfloat16_tEfNS_4arch4Sm80ELb1ELb0ELb1ELb1ELb0ELb1ELb1ELb0EEENS1_21CollectiveEpilogueFwdINS6_IJS8_SA_S9_EEENS6_IJNS7_ILi1EEESI_SI_EEESC_SE_Li256ELb1ELb1ELb0ELb0EEENS1_19SingleTileSchedulerILb1ELb0ELb1ELi128EEEEEEEEEvNT_6ParamsE,"ax",@progbits
	.align	128
.text._ZN7cutlass13device_kernelIN5flash19enable_sm80_to_sm89INS1_16FlashAttnFwdSm80INS1_25CollectiveMainloopFwdSm80ILi8ELi1ELb0EN4cute5tupleIJNS5_1CILi128EEENS7_ILi48EEENS7_ILi256EEEEEELi256ENS_10bfloat16_tEfNS_4arch4Sm80ELb1ELb0ELb1ELb1ELb0ELb1ELb1ELb0EEENS1_21CollectiveEpilogueFwdINS6_IJS8_SA_S9_EEENS6_IJNS7_ILi1EEESI_SI_EEESC_SE_Li256ELb1ELb1ELb0ELb0EEENS1_19SingleTileSchedulerILb1ELb0ELb1ELi128EEEEEEEEEvNT_6ParamsE:
        .type           _ZN7cutlass13device_kernelIN5flash19enable_sm80_to_sm89INS1_16FlashAttnFwdSm80INS1_25CollectiveMainloopFwdSm80ILi8ELi1ELb0EN4cute5tupleIJNS5_1CILi128EEENS7_ILi48EEENS7_ILi256EEEEEELi256ENS_10bfloat16_tEfNS_4arch4Sm80ELb1ELb0ELb1ELb1ELb0ELb1ELb1ELb0EEENS1_21CollectiveEpilogueFwdINS6_IJS8_SA_S9_EEENS6_IJNS7_ILi1EEESI_SI_EEESC_SE_Li256ELb1ELb1ELb0ELb0EEENS1_19SingleTileSchedulerILb1ELb0ELb1ELi128EEEEEEEEEvNT_6ParamsE,@function
        .size           _ZN7cutlass13device_kernelIN5flash19enable_sm80_to_sm89INS1_16FlashAttnFwdSm80INS1_25CollectiveMainloopFwdSm80ILi8ELi1ELb0EN4cute5tupleIJNS5_1CILi128EEENS7_ILi48EEENS7_ILi256EEEEEELi256ENS_10bfloat16_tEfNS_4arch4Sm80ELb1ELb0ELb1ELb1ELb0ELb1ELb1ELb0EEENS1_21CollectiveEpilogueFwdINS6_IJS8_SA_S9_EEENS6_IJNS7_ILi1EEESI_SI_EEESC_SE_Li256ELb1ELb1ELb0ELb0EEENS1_19SingleTileSchedulerILb1ELb0ELb1ELi128EEEEEEEEEvNT_6ParamsE,(.L_x_35 - _ZN7cutlass13device_kernelIN5flash19enable_sm80_to_sm89INS1_16FlashAttnFwdSm80INS1_25CollectiveMainloopFwdSm80ILi8ELi1ELb0EN4cute5tupleIJNS5_1CILi128EEENS7_ILi48EEENS7_ILi256EEEEEELi256ENS_10bfloat16_tEfNS_4arch4Sm80ELb1ELb0ELb1ELb1ELb0ELb1ELb1ELb0EEENS1_21CollectiveEpilogueFwdINS6_IJS8_SA_S9_EEENS6_IJNS7_ILi1EEESI_SI_EEESC_SE_Li256ELb1ELb1ELb0ELb0EEENS1_19SingleTileSchedulerILb1ELb0ELb1ELi128EEEEEEEEEvNT_6ParamsE)
        .other          _ZN7cutlass13device_kernelIN5flash19enable_sm80_to_sm89INS1_16FlashAttnFwdSm80INS1_25CollectiveMainloopFwdSm80ILi8ELi1ELb0EN4cute5tupleIJNS5_1CILi128EEENS7_ILi48EEENS7_ILi256EEEEEELi256ENS_10bfloat16_tEfNS_4arch4Sm80ELb1ELb0ELb1ELb1ELb0ELb1ELb1ELb0EEENS1_21CollectiveEpilogueFwdINS6_IJS8_SA_S9_EEENS6_IJNS7_ILi1EEESI_SI_EEESC_SE_Li256ELb1ELb1ELb0ELb0EEENS1_19SingleTileSchedulerILb1ELb0ELb1ELi128EEEEEEEEEvNT_6ParamsE,@"STO_CUDA_ENTRY STV_DEFAULT"
_ZN7cutlass13device_kernelIN5flash19enable_sm80_to_sm89INS1_16FlashAttnFwdSm80INS1_25CollectiveMainloopFwdSm80ILi8ELi1ELb0EN4cute5tupleIJNS5_1CILi128EEENS7_ILi48EEENS7_ILi256EEEEEELi256ENS_10bfloat16_tEfNS_4arch4Sm80ELb1ELb0ELb1ELb1ELb0ELb1ELb1ELb0EEENS1_21CollectiveEpilogueFwdINS6_IJS8_SA_S9_EEENS6_IJNS7_ILi1EEESI_SI_EEESC_SE_Li256ELb1ELb1ELb0ELb0EEENS1_19SingleTileSchedulerILb1ELb0ELb1ELi128EEEEEEEEEvNT_6ParamsE:
[----:B------:R-:W-:Y:S01]  /*0000*/  LDC R1, c[0x0][0x28] ;  /* 0x00000a00ff017b82 */ /* 0x000fe20000000800 */
[----:B------:R-:W-:Y:S05]  /*0010*/  EXIT ;  /* 0x000000000000794d */ /* 0x000fea0003800000 */
.L_x_17:
        /* <DEDUP_REMOVED lines=14> */
.L_x_35:


//--------------------- .nv.shared.reserved.0     --------------------------
	.section	.nv.shared.reserved.0,"aw",@nobits
	.weak		__nv_reservedSMEM_offset_0_alias
	.size		__nv_reservedSMEM_offset_0_alias, 0, 0
	.other		__nv_reservedSMEM_offset_0_alias,@"STO_CUDA_RESERVED_SHARED STV_DEFAULT"
__nv_reservedSMEM_offset_0_alias:
	.zero		0


//--------------------- .nv.global                --------------------------
	.section	.nv.global,"aw",@nobits
.nv.global:
	.type		_ZN74_INTERNAL_f62ed924_38_flash_fwd_hdim256_bf16_softcap_sm80_cu_0106449f_34124cute1_E,@object
	.size		_ZN74_INTERNAL_f62ed924_38_flash_fwd_hdim256_bf16_softcap_sm80_cu_0106449f_34124cute1_E,(_ZN74_INTERNAL_f62ed924_38_flash_fwd_hdim256_bf16_softcap_sm80_cu_0106449f_34124cuda3std3__45__cpo6cbeginE - _ZN74_INTERNAL_f62ed924_38_flash_fwd_hdim256_bf16_softcap_sm80_cu_0106449f_34124cute1_E)
_ZN74_INTERNAL_f62ed924_38_flash_fwd_hdim256_bf16_softcap_sm80_cu_0106449f_34124cute1_E:
	.zero		1
	.type		_ZN74_INTERNAL_f62ed924_38_flash_fwd_hdim256_bf16_softcap_sm80_cu_0106449f_34124cuda3std3__45__cpo6cbeginE,@object
	.size		_ZN74_INTERNAL_f62ed924_38_flash_fwd_hdim256_bf16_softcap_sm80_cu_0106449f_34124cuda3std3__45__cpo6cbeginE,(_ZN74_INTERNAL_f62ed924_38_flash_fwd_hdim256_bf16_softcap_sm80_cu_0106449f_34124cuda3std3__48in_placeE - _ZN74_INTERNAL_f62ed924_38_flash_fwd_hdim256_bf16_softcap_sm80_cu_0106449f_34124cuda3std3__45__cpo6cbeginE)
_ZN74_INTERNAL_f62ed924_38_flash_fwd_hdim256_bf16_softcap_sm80_cu_0106449f_34124cuda3std3__45__cpo6cbeginE:
	.zero		1
	.type		_ZN74_INTERNAL_f62ed924_38_flash_fwd_hdim256_bf16_softcap_sm80_cu_0106449f_34124cuda3std3__48in_placeE,@object
	.size		_ZN74_INTERNAL_f62ed924_38_flash_fwd_hdim256_bf16_softcap_sm80_cu_0106449f_34124cuda3std3__48in_placeE,(_ZN74_INTERNAL_f62ed924_38_flash_fwd_hdim256_bf16_softcap_sm80_cu_0106449f_34124cuda3std6ranges3__45__cpo9iter_moveE - _ZN74_INTERNAL_f62ed924_38_flash_fwd_hdim256_bf16_softcap_sm80_cu_0106449f_34124cuda3std3__48in_placeE)
_ZN74_INTERNAL_f62ed924_38_flash_fwd_hdim256_bf16_softcap_sm80_cu_0106449f_34124cuda3std3__48in_placeE:
	.zero		1
	.type		_ZN74_INTERNAL_f62ed924_38_flash_fwd_hdim256_bf16_softcap_sm80_cu_0106449f_34124cuda3std6ranges3__45__cpo9iter_moveE,@object
	.size		_ZN74_INTERNAL_f62ed924_38_flash_fwd_hdim256_bf16_softcap_sm80_cu_0106449f_34124cuda3std6ranges3__45__cpo9iter_moveE,(_ZN74_INTERNAL_f62ed924_38_flash_fwd_hdim256_bf16_softcap_sm80_cu_0106449f_34124cuda3std3__45__cpo5beginE - _ZN74_INTERNAL_f62ed924_38_flash_fwd_hdim256_bf16_softcap_sm80_cu_0106449f_34124cuda3std6ranges3__45__cpo9iter_moveE)
_ZN74_INTERNAL_f62ed924_38_flash_fwd_hdim256_bf16_softcap_sm80_cu_0106449f_34124cuda3std6ranges3__45__cpo9iter_moveE:
	.zero		1
	.type		_ZN74_INTERNAL_f62ed924_38_flash_fwd_hdim256_bf16_softcap_sm80_cu_0106449f_34124cuda3std3__45__cpo5beginE,@object
	.size		_ZN74_INTERNAL_f62ed924_38_flash_fwd_hdim256_bf16_softcap_sm80_cu_0106449f_34124cuda3std3__45__cpo5beginE,(_ZN74_INTERNAL_f62ed924_38_flash_fwd_hdim256_bf16_softcap_sm80_cu_0106449f_34124cuda3std3__476_GLOBAL__N__f62ed924_38_flash_fwd_hdim256_bf16_softcap_sm80_cu_0106449f_34126ignoreE - _ZN74_INTERNAL_f62ed924_38_flash_fwd_hdim256_bf16_softcap_sm80_cu_0106449f_34124cuda3std3__45__cpo5beginE)
_ZN74_INTERNAL_f62ed924_38_flash_fwd_hdim256_bf16_softcap_sm80_cu_0106449f_34124cuda3std3__45__cpo5beginE:
	.zero		1
	.type		_ZN74_INTERNAL_f62ed924_38_flash_fwd_hdim256_bf16_softcap_sm80_cu_0106449f_34124cuda3std3__476_GLOBAL__N__f62ed924_38_flash_fwd_hdim256_bf16_softcap_sm80_cu_0106449f_34126ignoreE,@object
	.size		_ZN74_INTERNAL_f62ed924_38_flash_fwd_hdim256_bf16_softcap_sm80_cu_0106449f_34124cuda3std3__476_GLOBAL__N__f62ed924_38_flash_fwd_hdim256_bf16_softcap_sm80_cu_0106449f_34126ignoreE,(_ZN74_INTERNAL_f62ed924_38_flash_fwd_hdim256_bf16_softcap_sm80_cu_0106449f_34124cute7productE - _ZN74_INTERNAL_f62ed924_38_flash_fwd_hdim256_bf16_softcap_sm80_cu_0106449f_34124cuda3std3__476_GLOBAL__N__f62ed924_38_flash_fwd_hdim256_bf16_softcap_sm80_cu_0106449f_34126ignoreE)
_ZN74_INTERNAL_f62ed924_38_flash_fwd_hdim256_bf16_softcap_sm80_cu_0106449f_34124cuda3std3__476_GLOBAL__N__f62ed924_38_flash_fwd_hdim256_bf16_softcap_sm80_cu_0106449f_34126ignoreE:
	.zero		1
	.type		_ZN74_INTERNAL_f62ed924_38_flash_fwd_hdim256_bf16_softcap_sm80_cu_0106449f_34124cute7productE,@object
	.size		_ZN74_INTERNAL_f62ed924_38_flash_fwd_hdim256_bf16_softcap_sm80_cu_0106449f_34124cute7productE,(_ZN74_INTERNAL_f62ed924_38_flash_fwd_hdim256_bf16_softcap_sm80_cu_0106449f_34124cuda3std3__45__cpo3endE - _ZN74_INTERNAL_f62ed924_38_flash_fwd_hdim256_bf16_softcap_sm80_cu_0106449f_34124cute7productE)
_ZN74_INTERNAL_f62ed924_38_flash_fwd_hdim256_bf16_softcap_sm80_cu_0106449f_34124cute7productE:
	.zero		1
	.type		_ZN74_INTERNAL_f62ed924_38_flash_fwd_hdim256_bf16_softcap_sm80_cu_0106449f_34124cuda3std3__45__cpo3endE,@object
	.size		_ZN74_INTERNAL_f62ed924_38_flash_fwd_hdim256_bf16_softcap_sm80_cu_0106449f_34124cuda3std3__45__cpo3endE,(_ZN74_INTERNAL_f62ed924_38_flash_fwd_hdim256_bf16_softcap_sm80_cu_0106449f_34124cuda3std3__419piecewise_constructE - _ZN74_INTERNAL_f62ed924_38_flash_fwd_hdim256_bf16_softcap_sm80_cu_0106449f_34124cuda3std3__45__cpo3endE)
_ZN74_INTERNAL_f62ed924_38_flash_fwd_hdim256_bf16_softcap_sm80_cu_0106449f_34124cuda3std3__45__cpo3endE:
	.zero		1
	.type		_ZN74_INTERNAL_f62ed924_38_flash_fwd_hdim256_bf16_softcap_sm80_cu_0106449f_34124cuda3std3__419piecewise_constructE,@object
	.size		_ZN74_INTERNAL_f62ed924_38_flash_fwd_hdim256_bf16_softcap_sm80_cu_0106449f_34124cuda3std3__419piecewise_constructE,(_ZN74_INTERNAL_f62ed924_38_flash_fwd_hdim256_bf16_softcap_sm80_cu_0106449f_34124cuda3std3__45__cpo4cendE - _ZN74_INTERNAL_f62ed924_38_flash_fwd_hdim256_bf16_softcap_sm80_cu_0106449f_34124cuda3std3__419piecewise_constructE)
_ZN74_INTERNAL_f62ed924_38_flash_fwd_hdim256_bf16_softcap_sm80_cu_0106449f_34124cuda3std3__419piecewise_constructE:
	.zero		1
	.type		_ZN74_INTERNAL_f62ed924_38_flash_fwd_hdim256_bf16_softcap_sm80_cu_0106449f_34124cuda3std3__45__cpo4cendE,@object
	.size		_ZN74_INTERNAL_f62ed924_38_flash_fwd_hdim256_bf16_softcap_sm80_cu_0106449f_34124cuda3std3__45__cpo4cendE,(_ZN74_INTERNAL_f62ed924_38_flash_fwd_hdim256_bf16_softcap_sm80_cu_0106449f_34124cuda3std6ranges3__45__cpo4swapE - _ZN74_INTERNAL_f62ed924_38_flash_fwd_hdim256_bf16_softcap_sm80_cu_0106449f_34124cuda3std3__45__cpo4cendE)
_ZN74_INTERNAL_f62ed924_38_flash_fwd_hdim256_bf16_softcap_sm80_cu_0106449f_34124cuda3std3__45__cpo4cendE:
	.zero		1
	.type		_ZN74_INTERNAL_f62ed924_38_flash_fwd_hdim256_bf16_softcap_sm80_cu_0106449f_34124cuda3std6ranges3__45__cpo4swapE,@object
	.size		_ZN74_INTERNAL_f62ed924_38_flash_fwd_hdim256_bf16_softcap_sm80_cu_0106449f_34124cuda3std6ranges3__45__cpo4swapE,(.L_7 - _ZN74_INTERNAL_f62ed924_38_flash_fwd_hdim256_bf16_softcap_sm80_cu_0106449f_34124cuda3std6ranges3__45__cpo4swapE)
_ZN74_INTERNAL_f62ed924_38_flash_fwd_hdim256_bf16_softcap_sm80_cu_0106449f_34124cuda3std6ranges3__45__cpo4swapE:
	.zero		1
.L_7:


//--------------------- .nv.constant0._ZN7cutlass13device_kernelIN5flash19enable_sm80_to_sm89INS1_16FlashAttnFwdSm80INS1_25CollectiveMainloopFwdSm80ILi8ELi1ELb1EN4cute5tupleIJNS5_1CILi128EEENS7_ILi64EEENS7_ILi256EEEEEELi256ENS_10bfloat16_tEfNS_4arch4Sm80ELb0ELb0ELb1ELb0ELb0ELb0ELb1ELb0EEENS1_21CollectiveEpilogueFwdINS6_IJS8_SA_S9_EEENS6_IJNS7_ILi1EEESI_SI_EEESC_SE_Li256ELb0ELb1ELb0ELb0EEENS1_19SingleTileSchedulerILb0ELb0ELb1ELi128EEEEEEEEEvNT_6ParamsE --------------------------
	.section	.nv.constant0._ZN7cutlass13device_kernelIN5flash19enable_sm80_to_sm89INS1_16FlashAttnFwdSm80INS1_25CollectiveMainloopFwdSm80ILi8ELi1ELb1EN4cute5tupleIJNS5_1CILi128EEENS7_ILi64EEENS7_ILi256EEEEEELi256ENS_10bfloat16_tEfNS_4arch4Sm80ELb0ELb0ELb1ELb0ELb0ELb0ELb1ELb0EEENS1_21CollectiveEpilogueFwdINS6_IJS8_SA_S9_EEENS6_IJNS7_ILi1EEESI_SI_EEESC_SE_Li256ELb0ELb1ELb0ELb0EEENS1_19SingleTileSchedulerILb0ELb0ELb1ELi128EEEEEEEEEvNT_6ParamsE,"a",@progbits
	.sectionflags	@""
	.align	4
.nv.constant0._ZN7cutlass13device_kernelIN5flash19enable_sm80_to_sm89INS1_16FlashAttnFwdSm80INS1_25CollectiveMainloopFwdSm80ILi8ELi1ELb1EN4cute5tupleIJNS5_1CILi128EEENS7_ILi64EEENS7_ILi256EEEEEELi256ENS_10bfloat16_tEfNS_4arch4Sm80ELb0ELb0ELb1ELb0ELb0ELb0ELb1ELb0EEENS1_21CollectiveEpilogueFwdINS6_IJS8_SA_S9_EEENS6_IJNS7_ILi1EEESI_SI_EEESC_SE_Li256ELb0ELb1ELb0ELb0EEENS1_19SingleTileSchedulerILb0ELb0ELb1ELi128EEEEEEEEEvNT_6ParamsE:
	.zero		1576


//--------------------- .nv.constant0._ZN7cutlass13device_kernelIN5flash19enable_sm80_to_sm89INS1_16FlashAttnFwdSm80INS1_25CollectiveMainloopFwdSm80ILi8ELi1ELb1EN4cute5tupleIJNS5_1CILi128EEENS7_ILi64EEENS7_ILi256EEEEEELi256ENS_10bfloat16_tEfNS_4arch4Sm80ELb0ELb0ELb1ELb1ELb0ELb0ELb1ELb0EEENS1_21CollectiveEpilogueFwdINS6_IJS8_SA_S9_EEENS6_IJNS7_ILi1EEESI_SI_EEESC_SE_Li256ELb1ELb1ELb0ELb0EEENS1_19SingleTileSchedulerILb1ELb0ELb1ELi128EEEEEEEEEvNT_6ParamsE --------------------------
	.section	.nv.constant0._ZN7cutlass13device_kernelIN5flash19enable_sm80_to_sm89INS1_16FlashAttnFwdSm80INS1_25CollectiveMainloopFwdSm80ILi8ELi1ELb1EN4cute5tupleIJNS5_1CILi128EEENS7_ILi64EEENS7_ILi256EEEEEELi256ENS_10bfloat16_tEfNS_4arch4Sm80ELb0ELb0ELb1ELb1ELb0ELb0ELb1ELb0EEENS1_21CollectiveEpilogueFwdINS6_IJS8_SA_S9_EEENS6_IJNS7_ILi1EEESI_SI_EEESC_SE_Li256ELb1ELb1ELb0ELb0EEENS1_19SingleTileSchedulerILb1ELb0ELb1ELi128EEEEEEEEEvNT_6ParamsE,"a",@progbits
	.sectionflags	@""
	.align	4
.nv.constant0._ZN7cutlass13device_kernelIN5flash19enable_sm80_to_sm89INS1_16FlashAttnFwdSm80INS1_25CollectiveMainloopFwdSm80ILi8ELi1ELb1EN4cute5tupleIJNS5_1CILi128EEENS7_ILi64EEENS7_ILi256EEEEEELi256ENS_10bfloat16_tEfNS_4arch4Sm80ELb0ELb0ELb1ELb1ELb0ELb0ELb1ELb0EEENS1_21CollectiveEpilogueFwdINS6_IJS8_SA_S9_EEENS6_IJNS7_ILi1EEESI_SI_EEESC_SE_Li256ELb1ELb1ELb0ELb0EEENS1_19SingleTileSchedulerILb1ELb0ELb1ELi128EEEEEEEEEvNT_6ParamsE:
	.zero		1576


//--------------------- .nv.constant0._ZN7cutlass13device_kernelIN5flash19enable_sm80_to_sm89INS1_16FlashAttnFwdSm80INS1_25CollectiveMainloopFwdSm80ILi8ELi1ELb0EN4cute5tupleIJNS5_1CILi128EEENS7_ILi32EEENS7_ILi256EEEEEELi256ENS_10bfloat16_tEfNS_4arch4Sm80ELb0ELb0ELb1ELb1ELb0ELb1ELb1ELb0EEENS1_21CollectiveEpilogueFwdINS6_IJS8_SA_S9_EEENS6_IJNS7_ILi1EEESI_SI_EEESC_SE_Li256ELb1ELb1ELb0ELb0EEENS1_19SingleTileSchedulerILb1ELb0ELb1ELi128EEEEEEEEEvNT_6ParamsE --------------------------
	.section	.nv.constant0._ZN7cutlass13device_kernelIN5flash19enable_sm80_to_sm89INS1_16FlashAttnFwdSm80INS1_25CollectiveMainloopFwdSm80ILi8ELi1ELb0EN4cute5tupleIJNS5_1CILi128EEENS7_ILi32EEENS7_ILi256EEEEEELi256ENS_10bfloat16_tEfNS_4arch4Sm80ELb0ELb0ELb1ELb1ELb0ELb1ELb1ELb0EEENS1_21CollectiveEpilogueFwdINS6_IJS8_SA_S9_EEENS6_IJNS7_ILi1EEESI_SI_EEESC_SE_Li256ELb1ELb1ELb0ELb0EEENS1_19SingleTileSchedulerILb1ELb0ELb1ELi128EEEEEEEEEvNT_6ParamsE,"a",@progbits
	.sectionflags	@""
	.align	4
.nv.constant0._ZN7cutlass13device_kernelIN5flash19enable_sm80_to_sm89INS1_16FlashAttnFwdSm80INS1_25CollectiveMainloopFwdSm80ILi8ELi1ELb0EN4cute5tupleIJNS5_1CILi128EEENS7_ILi32EEENS7_ILi256EEEEEELi256ENS_10bfloat16_tEfNS_4arch4Sm80ELb0ELb0ELb1ELb1ELb0ELb1ELb1ELb0EEENS1_21CollectiveEpilogueFwdINS6_IJS8_SA_S9_EEENS6_IJNS7_ILi1EEESI_SI_EEESC_SE_Li256ELb1ELb1ELb0ELb0EEENS1_19SingleTileSchedulerILb1ELb0ELb1ELi128EEEEEEEEEvNT_6ParamsE:
	.zero		1576


//--------------------- .nv.constant0._ZN7cutlass13device_kernelIN5flash19enable_sm80_to_sm89INS1_16FlashAttnFwdSm80INS1_25CollectiveMainloopFwdSm80ILi8ELi1ELb1EN4cute5tupleIJNS5_1CILi128EEENS7_ILi48EEENS7_ILi256EEEEEELi256ENS_10bfloat16_tEfNS_4arch4Sm80ELb0ELb1ELb1ELb0ELb0ELb0ELb1ELb0EEENS1_21CollectiveEpilogueFwdINS6_IJS8_SA_S9_EEENS6_IJNS7_ILi1EEESI_SI_EEESC_SE_Li256ELb0ELb1ELb0ELb0EEENS1_19SingleTileSchedulerILb0ELb0ELb1ELi128EEEEEEEEEvNT_6ParamsE --------------------------
	.section	.nv.constant0._ZN7cutlass13device_kernelIN5flash19enable_sm80_to_sm89INS1_16FlashAttnFwdSm80INS1_25CollectiveMainloopFwdSm80ILi8ELi1ELb1EN4cute5tupleIJNS5_1CILi128EEENS7_ILi48EEENS7_ILi256EEEEEELi256ENS_10bfloat16_tEfNS_4arch4Sm80ELb0ELb1ELb1ELb0ELb0ELb0ELb1ELb0EEENS1_21CollectiveEpilogueFwdINS6_IJS8_SA_S9_EEENS6_IJNS7_ILi1EEESI_SI_EEESC_SE_Li256ELb0ELb1ELb0ELb0EEENS1_19SingleTileSchedulerILb0ELb0ELb1ELi128EEEEEEEEEvNT_6ParamsE,"a",@progbits
	.sectionflags	@""
	.align	4
.nv.constant0._ZN7cutlass13device_kernelIN5flash19enable_sm80_to_sm89INS1_16FlashAttnFwdSm80INS1_25CollectiveMainloopFwdSm80ILi8ELi1ELb1EN4cute5tupleIJNS5_1CILi128EEENS7_ILi48EEENS7_ILi256EEEEEELi256ENS_10bfloat16_tEfNS_4arch4Sm80ELb0ELb1ELb1ELb0ELb0ELb0ELb1ELb0EEENS1_21CollectiveEpilogueFwdINS6_IJS8_SA_S9_EEENS6_IJNS7_ILi1EEESI_SI_EEESC_SE_Li256ELb0ELb1ELb0ELb0EEENS1_19SingleTileSchedulerILb0ELb0ELb1ELi128EEEEEEEEEvNT_6ParamsE:
	.zero		1576


//--------------------- .nv.constant0._ZN7cutlass13device_kernelIN5flash19enable_sm80_to_sm89INS1_16FlashAttnFwdSm80INS1_25CollectiveMainloopFwdSm80ILi8ELi1ELb1EN4cute5tupleIJNS5_1CILi128EEENS7_ILi48EEENS7_ILi256EEEEEELi256ENS_10bfloat16_tEfNS_4arch4Sm80ELb0ELb1ELb1ELb1ELb0ELb0ELb1ELb0EEENS1_21CollectiveEpilogueFwdINS6_IJS8_SA_S9_EEENS6_IJNS7_ILi1EEESI_SI_EEESC_SE_Li256ELb1ELb1ELb0ELb0EEENS1_19SingleTileSchedulerILb1ELb0ELb1ELi128EEEEEEEEEvNT_6ParamsE --------------------------
	.section	.nv.constant0._ZN7cutlass13device_kernelIN5flash19enable_sm80_to_sm89INS1_16FlashAttnFwdSm80INS1_25CollectiveMainloopFwdSm80ILi8ELi1ELb1EN4cute5tupleIJNS5_1CILi128EEENS7_ILi48EEENS7_ILi256EEEEEELi256ENS_10bfloat16_tEfNS_4arch4Sm80ELb0ELb1ELb1ELb1ELb0ELb0ELb1ELb0EEENS1_21CollectiveEpilogueFwdINS6_IJS8_SA_S9_EEENS6_IJNS7_ILi1EEESI_SI_EEESC_SE_Li256ELb1ELb1ELb0ELb0EEENS1_19SingleTileSchedulerILb1ELb0ELb1ELi128EEEEEEEEEvNT_6ParamsE,"a",@progbits
	.sectionflags	@""
	.align	4
.nv.constant0._ZN7cutlass13device_kernelIN5flash19enable_sm80_to_sm89INS1_16FlashAttnFwdSm80INS1_25CollectiveMainloopFwdSm80ILi8ELi1ELb1EN4cute5tupleIJNS5_1CILi128EEENS7_ILi48EEENS7_ILi256EEEEEELi256ENS_10bfloat16_tEfNS_4arch4Sm80ELb0ELb1ELb1ELb1ELb0ELb0ELb1ELb0EEENS1_21CollectiveEpilogueFwdINS6_IJS8_SA_S9_EEENS6_IJNS7_ILi1EEESI_SI_EEESC_SE_Li256ELb1ELb1ELb0ELb0EEENS1_19SingleTileSchedulerILb1ELb0ELb1ELi128EEEEEEEEEvNT_6ParamsE:
	.zero		1576


//--------------------- .nv.constant0._ZN7cutlass13device_kernelIN5flash19enable_sm80_to_sm89INS1_16FlashAttnFwdSm80INS1_25CollectiveMainloopFwdSm80ILi8ELi1ELb0EN4cute5tupleIJNS5_1CILi128EEENS7_ILi32EEENS7_ILi256EEEEEELi256ENS_10bfloat16_tEfNS_4arch4Sm80ELb0ELb1ELb1ELb1ELb0ELb1ELb1ELb0EEENS1_21CollectiveEpilogueFwdINS6_IJS8_SA_S9_EEENS6_IJNS7_ILi1EEESI_SI_EEESC_SE_Li256ELb1ELb1ELb0ELb0EEENS1_19SingleTileSchedulerILb1ELb0ELb1ELi128EEEEEEEEEvNT_6ParamsE --------------------------
	.section	.nv.constant0._ZN7cutlass13device_kernelIN5flash19enable_sm80_to_sm89INS1_16FlashAttnFwdSm80INS1_25CollectiveMainloopFwdSm80ILi8ELi1ELb0EN4cute5tupleIJNS5_1CILi128EEENS7_ILi32EEENS7_ILi256EEEEEELi256ENS_10bfloat16_tEfNS_4arch4Sm80ELb0ELb1ELb1ELb1ELb0ELb1ELb1ELb0EEENS1_21CollectiveEpilogueFwdINS6_IJS8_SA_S9_EEENS6_IJNS7_ILi1EEESI_SI_EEESC_SE_Li256ELb1ELb1ELb0ELb0EEENS1_19SingleTileSchedulerILb1ELb0ELb1ELi128EEEEEEEEEvNT_6ParamsE,"a",@progbits
	.sectionflags	@""
	.align	4
.nv.constant0._ZN7cutlass13device_kernelIN5flash19enable_sm80_to_sm89INS1_16FlashAttnFwdSm80INS1_25CollectiveMainloopFwdSm80ILi8ELi1ELb0EN4cute5tupleIJNS5_1CILi128EEENS7_ILi32EEENS7_ILi256EEEEEELi256ENS_10bfloat16_tEfNS_4arch4Sm80ELb0ELb1ELb1ELb1ELb0ELb1ELb1ELb0EEENS1_21CollectiveEpilogueFwdINS6_IJS8_SA_S9_EEENS6_IJNS7_ILi1EEESI_SI_EEESC_SE_Li256ELb1ELb1ELb0ELb0EEENS1_19SingleTileSchedulerILb1ELb0ELb1ELi128EEEEEEEEEvNT_6ParamsE:
	.zero		1576


//--------------------- .nv.constant0._ZN7cutlass13device_kernelIN5flash19enable_sm80_to_sm89INS1_16FlashAttnFwdSm80INS1_25CollectiveMainloopFwdSm80ILi8ELi1ELb1EN4cute5tupleIJNS5_1CILi128EEENS7_ILi64EEENS7_ILi256EEEEEELi256ENS_10bfloat16_tEfNS_4arch4Sm80ELb1ELb0ELb1ELb0ELb0ELb0ELb1ELb0EEENS1_21CollectiveEpilogueFwdINS6_IJS8_SA_S9_EEENS6_IJNS7_ILi1EEESI_SI_EEESC_SE_Li256ELb0ELb1ELb0ELb0EEENS1_30DynamicPersistentTileSchedulerILi256ELi256ELb0ELb1ELb0EEEEEEEEEvNT_6ParamsE --------------------------
	.section	.nv.constant0._ZN7cutlass13device_kernelIN5flash19enable_sm80_to_sm89INS1_16FlashAttnFwdSm80INS1_25CollectiveMainloopFwdSm80ILi8ELi1ELb1EN4cute5tupleIJNS5_1CILi128EEENS7_ILi64EEENS7_ILi256EEEEEELi256ENS_10bfloat16_tEfNS_4arch4Sm80ELb1ELb0ELb1ELb0ELb0ELb0ELb1ELb0EEENS1_21CollectiveEpilogueFwdINS6_IJS8_SA_S9_EEENS6_IJNS7_ILi1EEESI_SI_EEESC_SE_Li256ELb0ELb1ELb0ELb0EEENS1_30DynamicPersistentTileSchedulerILi256ELi256ELb0ELb1ELb0EEEEEEEEEvNT_6ParamsE,"a",@progbits
	.sectionflags	@""
	.align	4
.nv.constant0._ZN7cutlass13device_kernelIN5flash19enable_sm80_to_sm89INS1_16FlashAttnFwdSm80INS1_25CollectiveMainloopFwdSm80ILi8ELi1ELb1EN4cute5tupleIJNS5_1CILi128EEENS7_ILi64EEENS7_ILi256EEEEEELi256ENS_10bfloat16_tEfNS_4arch4Sm80ELb1ELb0ELb1ELb0ELb0ELb0ELb1ELb0EEENS1_21CollectiveEpilogueFwdINS6_IJS8_SA_S9_EEENS6_IJNS7_ILi1EEESI_SI_EEESC_SE_Li256ELb0ELb1ELb0ELb0EEENS1_30DynamicPersistentTileSchedulerILi256ELi256ELb0ELb1ELb0EEEEEEEEEvNT_6ParamsE:
	.zero		1592


//--------------------- .nv.constant0._ZN7cutlass13device_kernelIN5flash19enable_sm80_to_sm89INS1_16FlashAttnFwdSm80INS1_25CollectiveMainloopFwdSm80ILi8ELi1ELb1EN4cute5tupleIJNS5_1CILi128EEENS7_ILi64EEENS7_ILi256EEEEEELi256ENS_10bfloat16_tEfNS_4arch4Sm80ELb1ELb0ELb1ELb1ELb0ELb0ELb1ELb0EEENS1_21CollectiveEpilogueFwdINS6_IJS8_SA_S9_EEENS6_IJNS7_ILi1EEESI_SI_EEESC_SE_Li256ELb1ELb1ELb0ELb0EEENS1_19SingleTileSchedulerILb1ELb0ELb1ELi128EEEEEEEEEvNT_6ParamsE --------------------------
	.section	.nv.constant0._ZN7cutlass13device_kernelIN5flash19enable_sm80_to_sm89INS1_16FlashAttnFwdSm80INS1_25CollectiveMainloopFwdSm80ILi8ELi1ELb1EN4cute5tupleIJNS5_1CILi128EEENS7_ILi64EEENS7_ILi256EEEEEELi256ENS_10bfloat16_tEfNS_4arch4Sm80ELb1ELb0ELb1ELb1ELb0ELb0ELb1ELb0EEENS1_21CollectiveEpilogueFwdINS6_IJS8_SA_S9_EEENS6_IJNS7_ILi1EEESI_SI_EEESC_SE_Li256ELb1ELb1ELb0ELb0EEENS1_19SingleTileSchedulerILb1ELb0ELb1ELi128EEEEEEEEEvNT_6ParamsE,"a",@progbits
	.sectionflags	@""
	.align	4
.nv.constant0._ZN7cutlass13device_kernelIN5flash19enable_sm80_to_sm89INS1_16FlashAttnFwdSm80INS1_25CollectiveMainloopFwdSm80ILi8ELi1ELb1EN4cute5tupleIJNS5_1CILi128EEENS7_ILi64EEENS7_ILi256EEEEEELi256ENS_10bfloat16_tEfNS_4arch4Sm80ELb1ELb0ELb1ELb1ELb0ELb0ELb1ELb0EEENS1_21CollectiveEpilogueFwdINS6_IJS8_SA_S9_EEENS6_IJNS7_ILi1EEESI_SI_EEESC_SE_Li256ELb1ELb1ELb0ELb0EEENS1_19SingleTileSchedulerILb1ELb0ELb1ELi128EEEEEEEEEvNT_6ParamsE:
	.zero		1576


//--------------------- .nv.constant0._ZN7cutlass13device_kernelIN5flash19enable_sm80_to_sm89INS1_16FlashAttnFwdSm80INS1_25CollectiveMainloopFwdSm80ILi8ELi1ELb0EN4cute5tupleIJNS5_1CILi128EEENS7_ILi32EEENS7_ILi256EEEEEELi256ENS_10bfloat16_tEfNS_4arch4Sm80ELb1ELb0ELb1ELb1ELb0ELb1ELb1ELb0EEENS1_21CollectiveEpilogueFwdINS6_IJS8_SA_S9_EEENS6_IJNS7_ILi1EEESI_SI_EEESC_SE_Li256ELb1ELb1ELb0ELb0EEENS1_19SingleTileSchedulerILb1ELb0ELb1ELi128EEEEEEEEEvNT_6ParamsE --------------------------
	.section	.nv.constant0._ZN7cutlass13device_kernelIN5flash19enable_sm80_to_sm89INS1_16FlashAttnFwdSm80INS1_25CollectiveMainloopFwdSm80ILi8ELi1ELb0EN4cute5tupleIJNS5_1CILi128EEENS7_ILi32EEENS7_ILi256EEEEEELi256ENS_10bfloat16_tEfNS_4arch4Sm80ELb1ELb0ELb1ELb1ELb0ELb1ELb1ELb0EEENS1_21CollectiveEpilogueFwdINS6_IJS8_SA_S9_EEENS6_IJNS7_ILi1EEESI_SI_EEESC_SE_Li256ELb1ELb1ELb0ELb0EEENS1_19SingleTileSchedulerILb1ELb0ELb1ELi128EEEEEEEEEvNT_6ParamsE,"a",@progbits
	.sectionflags	@""
	.align	4
.nv.constant0._ZN7cutlass13device_kernelIN5flash19enable_sm80_to_sm89INS1_16FlashAttnFwdSm80INS1_25CollectiveMainloopFwdSm80ILi8ELi1ELb0EN4cute5tupleIJNS5_1CILi128EEENS7_ILi32EEENS7_ILi256EEEEEELi256ENS_10bfloat16_tEfNS_4arch4Sm80ELb1ELb0ELb1ELb1ELb0ELb1ELb1ELb0EEENS1_21CollectiveEpilogueFwdINS6_IJS8_SA_S9_EEENS6_IJNS7_ILi1EEESI_SI_EEESC_SE_Li256ELb1ELb1ELb0ELb0EEENS1_19SingleTileSchedulerILb1ELb0ELb1ELi128EEEEEEEEEvNT_6ParamsE:
	.zero		1576


//--------------------- .nv.constant0._ZN7cutlass13device_kernelIN5flash19enable_sm80_to_sm89INS1_16FlashAttnFwdSm80INS1_25CollectiveMainloopFwdSm80ILi8ELi1ELb0EN4cute5tupleIJNS5_1CILi128EEENS7_ILi96EEENS7_ILi256EEEEEELi256ENS_10bfloat16_tEfNS_4arch4Sm80ELb0ELb0ELb1ELb0ELb0ELb0ELb1ELb0EEENS1_21CollectiveEpilogueFwdINS6_IJS8_SA_S9_EEENS6_IJNS7_ILi1EEESI_SI_EEESC_SE_Li256ELb0ELb1ELb0ELb0EEENS1_19SingleTileSchedulerILb0ELb0ELb1ELi128EEEEEEEEEvNT_6ParamsE --------------------------
	.section	.nv.constant0._ZN7cutlass13device_kernelIN5flash19enable_sm80_to_sm89INS1_16FlashAttnFwdSm80INS1_25CollectiveMainloopFwdSm80ILi8ELi1ELb0EN4cute5tupleIJNS5_1CILi128EEENS7_ILi96EEENS7_ILi256EEEEEELi256ENS_10bfloat16_tEfNS_4arch4Sm80ELb0ELb0ELb1ELb0ELb0ELb0ELb1ELb0EEENS1_21CollectiveEpilogueFwdINS6_IJS8_SA_S9_EEENS6_IJNS7_ILi1EEESI_SI_EEESC_SE_Li256ELb0ELb1ELb0ELb0EEENS1_19SingleTileSchedulerILb0ELb0ELb1ELi128EEEEEEEEEvNT_6ParamsE,"a",@progbits
	.sectionflags	@""
	.align	4
.nv.constant0._ZN7cutlass13device_kernelIN5flash19enable_sm80_to_sm89INS1_16FlashAttnFwdSm80INS1_25CollectiveMainloopFwdSm80ILi8ELi1ELb0EN4cute5tupleIJNS5_1CILi128EEENS7_ILi96EEENS7_ILi256EEEEEELi256ENS_10bfloat16_tEfNS_4arch4Sm80ELb0ELb0ELb1ELb0ELb0ELb0ELb1ELb0EEENS1_21CollectiveEpilogueFwdINS6_IJS8_SA_S9_EEENS6_IJNS7_ILi1EEESI_SI_EEESC_SE_Li256ELb0ELb1ELb0ELb0EEENS1_19SingleTileSchedulerILb0ELb0ELb1ELi128EEEEEEEEEvNT_6ParamsE:
	.zero		1576


//--------------------- .nv.constant0._ZN7cutlass13device_kernelIN5flash19enable_sm80_to_sm89INS1_16FlashAttnFwdSm80INS1_25CollectiveMainloopFwdSm80ILi8ELi1ELb0EN4cute5tupleIJNS5_1CILi128EEENS7_ILi96EEENS7_ILi256EEEEEELi256ENS_10bfloat16_tEfNS_4arch4Sm80ELb0ELb0ELb1ELb1ELb0ELb0ELb1ELb0EEENS1_21CollectiveEpilogueFwdINS6_IJS8_SA_S9_EEENS6_IJNS7_ILi1EEESI_SI_EEESC_SE_Li256ELb1ELb1ELb0ELb0EEENS1_19SingleTileSchedulerILb1ELb0ELb1ELi128EEEEEEEEEvNT_6ParamsE --------------------------
	.section	.nv.constant0._ZN7cutlass13device_kernelIN5flash19enable_sm80_to_sm89INS1_16FlashAttnFwdSm80INS1_25CollectiveMainloopFwdSm80ILi8ELi1ELb0EN4cute5tupleIJNS5_1CILi128EEENS7_ILi96EEENS7_ILi256EEEEEELi256ENS_10bfloat16_tEfNS_4arch4Sm80ELb0ELb0ELb1ELb1ELb0ELb0ELb1ELb0EEENS1_21CollectiveEpilogueFwdINS6_IJS8_SA_S9_EEENS6_IJNS7_ILi1EEESI_SI_EEESC_SE_Li256ELb1ELb1ELb0ELb0EEENS1_19SingleTileSchedulerILb1ELb0ELb1ELi128EEEEEEEEEvNT_6ParamsE,"a",@progbits
	.sectionflags	@""
	.align	4
.nv.constant0._ZN7cutlass13device_kernelIN5flash19enable_sm80_to_sm89INS1_16FlashAttnFwdSm80INS1_25CollectiveMainloopFwdSm80ILi8ELi1ELb0EN4cute5tupleIJNS5_1CILi128EEENS7_ILi96EEENS7_ILi256EEEEEELi256ENS_10bfloat16_tEfNS_4arch4Sm80ELb0ELb0ELb1ELb1ELb0ELb0ELb1ELb0EEENS1_21CollectiveEpilogueFwdINS6_IJS8_SA_S9_EEENS6_IJNS7_ILi1EEESI_SI_EEESC_SE_Li256ELb1ELb1ELb0ELb0EEENS1_19SingleTileSchedulerILb1ELb0ELb1ELi128EEEEEEEEEvNT_6ParamsE:
	.zero		1576


//--------------------- .nv.constant0._ZN7cutlass13device_kernelIN5flash19enable_sm80_to_sm89INS1_16FlashAttnFwdSm80INS1_25CollectiveMainloopFwdSm80ILi8ELi1ELb0EN4cute5tupleIJNS5_1CILi128EEENS7_ILi48EEENS7_ILi256EEEEEELi256ENS_10bfloat16_tEfNS_4arch4Sm80ELb0ELb0ELb1ELb1ELb0ELb1ELb1ELb0EEENS1_21CollectiveEpilogueFwdINS6_IJS8_SA_S9_EEENS6_IJNS7_ILi1EEESI_SI_EEESC_SE_Li256ELb1ELb1ELb0ELb0EEENS1_19SingleTileSchedulerILb1ELb0ELb1ELi128EEEEEEEEEvNT_6ParamsE --------------------------
	.section	.nv.constant0._ZN7cutlass13device_kernelIN5flash19enable_sm80_to_sm89INS1_16FlashAttnFwdSm80INS1_25CollectiveMainloopFwdSm80ILi8ELi1ELb0EN4cute5tupleIJNS5_1CILi128EEENS7_ILi48EEENS7_ILi256EEEEEELi256ENS_10bfloat16_tEfNS_4arch4Sm80ELb0ELb0ELb1ELb1ELb0ELb1ELb1ELb0EEENS1_21CollectiveEpilogueFwdINS6_IJS8_SA_S9_EEENS6_IJNS7_ILi1EEESI_SI_EEESC_SE_Li256ELb1ELb1ELb0ELb0EEENS1_19SingleTileSchedulerILb1ELb0ELb1ELi128EEEEEEEEEvNT_6ParamsE,"a",@progbits
	.sectionflags	@""
	.align	4
.nv.constant0._ZN7cutlass13device_kernelIN5flash19enable_sm80_to_sm89INS1_16FlashAttnFwdSm80INS1_25CollectiveMainloopFwdSm80ILi8ELi1ELb0EN4cute5tupleIJNS5_1CILi128EEENS7_ILi48EEENS7_ILi256EEEEEELi256ENS_10bfloat16_tEfNS_4arch4Sm80ELb0ELb0ELb1ELb1ELb0ELb1ELb1ELb0EEENS1_21CollectiveEpilogueFwdINS6_IJS8_SA_S9_EEENS6_IJNS7_ILi1EEESI_SI_EEESC_SE_Li256ELb1ELb1ELb0ELb0EEENS1_19SingleTileSchedulerILb1ELb0ELb1ELi128EEEEEEEEEvNT_6ParamsE:
	.zero		1576


//--------------------- .nv.constant0._ZN7cutlass13device_kernelIN5flash19enable_sm80_to_sm89INS1_16FlashAttnFwdSm80INS1_25CollectiveMainloopFwdSm80ILi8ELi1ELb0EN4cute5tupleIJNS5_1CILi128EEENS7_ILi64EEENS7_ILi256EEEEEELi256ENS_10bfloat16_tEfNS_4arch4Sm80ELb0ELb1ELb1ELb0ELb0ELb0ELb1ELb0EEENS1_21CollectiveEpilogueFwdINS6_IJS8_SA_S9_EEENS6_IJNS7_ILi1EEESI_SI_EEESC_SE_Li256ELb0ELb1ELb0ELb0EEENS1_19SingleTileSchedulerILb0ELb0ELb1ELi128EEEEEEEEEvNT_6ParamsE --------------------------
	.section	.nv.constant0._ZN7cutlass13device_kernelIN5flash19enable_sm80_to_sm89INS1_16FlashAttnFwdSm80INS1_25CollectiveMainloopFwdSm80ILi8ELi1ELb0EN4cute5tupleIJNS5_1CILi128EEENS7_ILi64EEENS7_ILi256EEEEEELi256ENS_10bfloat16_tEfNS_4arch4Sm80ELb0ELb1ELb1ELb0ELb0ELb0ELb1ELb0EEENS1_21CollectiveEpilogueFwdINS6_IJS8_SA_S9_EEENS6_IJNS7_ILi1EEESI_SI_EEESC_SE_Li256ELb0ELb1ELb0ELb0EEENS1_19SingleTileSchedulerILb0ELb0ELb1ELi128EEEEEEEEEvNT_6ParamsE,"a",@progbits
	.sectionflags	@""
	.align	4
.nv.constant0._ZN7cutlass13device_kernelIN5flash19enable_sm80_to_sm89INS1_16FlashAttnFwdSm80INS1_25CollectiveMainloopFwdSm80ILi8ELi1ELb0EN4cute5tupleIJNS5_1CILi128EEENS7_ILi64EEENS7_ILi256EEEEEELi256ENS_10bfloat16_tEfNS_4arch4Sm80ELb0ELb1ELb1ELb0ELb0ELb0ELb1ELb0EEENS1_21CollectiveEpilogueFwdINS6_IJS8_SA_S9_EEENS6_IJNS7_ILi1EEESI_SI_EEESC_SE_Li256ELb0ELb1ELb0ELb0EEENS1_19SingleTileSchedulerILb0ELb0ELb1ELi128EEEEEEEEEvNT_6ParamsE:
	.zero		1576


//--------------------- .nv.constant0._ZN7cutlass13device_kernelIN5flash19enable_sm80_to_sm89INS1_16FlashAttnFwdSm80INS1_25CollectiveMainloopFwdSm80ILi8ELi1ELb0EN4cute5tupleIJNS5_1CILi128EEENS7_ILi64EEENS7_ILi256EEEEEELi256ENS_10bfloat16_tEfNS_4arch4Sm80ELb0ELb1ELb1ELb1ELb0ELb0ELb1ELb0EEENS1_21CollectiveEpilogueFwdINS6_IJS8_SA_S9_EEENS6_IJNS7_ILi1EEESI_SI_EEESC_SE_Li256ELb1ELb1ELb0ELb0EEENS1_19SingleTileSchedulerILb1ELb0ELb1ELi128EEEEEEEEEvNT_6ParamsE --------------------------
	.section	.nv.constant0._ZN7cutlass13device_kernelIN5flash19enable_sm80_to_sm89INS1_16FlashAttnFwdSm80INS1_25CollectiveMainloopFwdSm80ILi8ELi1ELb0EN4cute5tupleIJNS5_1CILi128EEENS7_ILi64EEENS7_ILi256EEEEEELi256ENS_10bfloat16_tEfNS_4arch4Sm80ELb0ELb1ELb1ELb1ELb0ELb0ELb1ELb0EEENS1_21CollectiveEpilogueFwdINS6_IJS8_SA_S9_EEENS6_IJNS7_ILi1EEESI_SI_EEESC_SE_Li256ELb1ELb1ELb0ELb0EEENS1_19SingleTileSchedulerILb1ELb0ELb1ELi128EEEEEEEEEvNT_6ParamsE,"a",@progbits
	.sectionflags	@""
	.align	4
.nv.constant0._ZN7cutlass13device_kernelIN5flash19enable_sm80_to_sm89INS1_16FlashAttnFwdSm80INS1_25CollectiveMainloopFwdSm80ILi8ELi1ELb0EN4cute5tupleIJNS5_1CILi128EEENS7_ILi64EEENS7_ILi256EEEEEELi256ENS_10bfloat16_tEfNS_4arch4Sm80ELb0ELb1ELb1ELb1ELb0ELb0ELb1ELb0EEENS1_21CollectiveEpilogueFwdINS6_IJS8_SA_S9_EEENS6_IJNS7_ILi1EEESI_SI_EEESC_SE_Li256ELb1ELb1ELb0ELb0EEENS1_19SingleTileSchedulerILb1ELb0ELb1ELi128EEEEEEEEEvNT_6ParamsE:
	.zero		1576


//--------------------- .nv.constant0._ZN7cutlass13device_kernelIN5flash19enable_sm80_to_sm89INS1_16FlashAttnFwdSm80INS1_25CollectiveMainloopFwdSm80ILi8ELi1ELb0EN4cute5tupleIJNS5_1CILi128EEENS7_ILi48EEENS7_ILi256EEEEEELi256ENS_10bfloat16_tEfNS_4arch4Sm80ELb0ELb1ELb1ELb1ELb0ELb1ELb1ELb0EEENS1_21CollectiveEpilogueFwdINS6_IJS8_SA_S9_EEENS6_IJNS7_ILi1EEESI_SI_EEESC_SE_Li256ELb1ELb1ELb0ELb0EEENS1_19SingleTileSchedulerILb1ELb0ELb1ELi128EEEEEEEEEvNT_6ParamsE --------------------------
	.section	.nv.constant0._ZN7cutlass13device_kernelIN5flash19enable_sm80_to_sm89INS1_16FlashAttnFwdSm80INS1_25CollectiveMainloopFwdSm80ILi8ELi1ELb0EN4cute5tupleIJNS5_1CILi128EEENS7_ILi48EEENS7_ILi256EEEEEELi256ENS_10bfloat16_tEfNS_4arch4Sm80ELb0ELb1ELb1ELb1ELb0ELb1ELb1ELb0EEENS1_21CollectiveEpilogueFwdINS6_IJS8_SA_S9_EEENS6_IJNS7_ILi1EEESI_SI_EEESC_SE_Li256ELb1ELb1ELb0ELb0EEENS1_19SingleTileSchedulerILb1ELb0ELb1ELi128EEEEEEEEEvNT_6ParamsE,"a",@progbits
	.sectionflags	@""
	.align	4
.nv.constant0._ZN7cutlass13device_kernelIN5flash19enable_sm80_to_sm89INS1_16FlashAttnFwdSm80INS1_25CollectiveMainloopFwdSm80ILi8ELi1ELb0EN4cute5tupleIJNS5_1CILi128EEENS7_ILi48EEENS7_ILi256EEEEEELi256ENS_10bfloat16_tEfNS_4arch4Sm80ELb0ELb1ELb1ELb1ELb0ELb1ELb1ELb0EEENS1_21CollectiveEpilogueFwdINS6_IJS8_SA_S9_EEENS6_IJNS7_ILi1EEESI_SI_EEESC_SE_Li256ELb1ELb1ELb0ELb0EEENS1_19SingleTileSchedulerILb1ELb0ELb1ELi128EEEEEEEEEvNT_6ParamsE:
	.zero		1576


//--------------------- .nv.constant0._ZN7cutlass13device_kernelIN5flash19enable_sm80_to_sm89INS1_16FlashAttnFwdSm80INS1_25CollectiveMainloopFwdSm80ILi8ELi1ELb0EN4cute5tupleIJNS5_1CILi128EEENS7_ILi96EEENS7_ILi256EEEEEELi256ENS_10bfloat16_tEfNS_4arch4Sm80ELb1ELb0ELb1ELb0ELb0ELb0ELb1ELb0EEENS1_21CollectiveEpilogueFwdINS6_IJS8_SA_S9_EEENS6_IJNS7_ILi1EEESI_SI_EEESC_SE_Li256ELb0ELb1ELb0ELb0EEENS1_30DynamicPersistentTileSchedulerILi256ELi256ELb0ELb1ELb0EEEEEEEEEvNT_6ParamsE --------------------------
	.section	.nv.constant0._ZN7cutlass13device_kernelIN5flash19enable_sm80_to_sm89INS1_16FlashAttnFwdSm80INS1_25CollectiveMainloopFwdSm80ILi8ELi1ELb0EN4cute5tupleIJNS5_1CILi128EEENS7_ILi96EEENS7_ILi256EEEEEELi256ENS_10bfloat16_tEfNS_4arch4Sm80ELb1ELb0ELb1ELb0ELb0ELb0ELb1ELb0EEENS1_21CollectiveEpilogueFwdINS6_IJS8_SA_S9_EEENS6_IJNS7_ILi1EEESI_SI_EEESC_SE_Li256ELb0ELb1ELb0ELb0EEENS1_30DynamicPersistentTileSchedulerILi256ELi256ELb0ELb1ELb0EEEEEEEEEvNT_6ParamsE,"a",@progbits
	.sectionflags	@""
	.align	4
.nv.constant0._ZN7cutlass13device_kernelIN5flash19enable_sm80_to_sm89INS1_16FlashAttnFwdSm80INS1_25CollectiveMainloopFwdSm80ILi8ELi1ELb0EN4cute5tupleIJNS5_1CILi128EEENS7_ILi96EEENS7_ILi256EEEEEELi256ENS_10bfloat16_tEfNS_4arch4Sm80ELb1ELb0ELb1ELb0ELb0ELb0ELb1ELb0EEENS1_21CollectiveEpilogueFwdINS6_IJS8_SA_S9_EEENS6_IJNS7_ILi1EEESI_SI_EEESC_SE_Li256ELb0ELb1ELb0ELb0EEENS1_30DynamicPersistentTileSchedulerILi256ELi256ELb0ELb1ELb0EEEEEEEEEvNT_6ParamsE:
	.zero		1592


//--------------------- .nv.constant0._ZN7cutlass13device_kernelIN5flash19enable_sm80_to_sm89INS1_16FlashAttnFwdSm80INS1_25CollectiveMainloopFwdSm80ILi8ELi1ELb0EN4cute5tupleIJNS5_1CILi128EEENS7_ILi96EEENS7_ILi256EEEEEELi256ENS_10bfloat16_tEfNS_4arch4Sm80ELb1ELb0ELb1ELb1ELb0ELb0ELb1ELb0EEENS1_21CollectiveEpilogueFwdINS6_IJS8_SA_S9_EEENS6_IJNS7_ILi1EEESI_SI_EEESC_SE_Li256ELb1ELb1ELb0ELb0EEENS1_19SingleTileSchedulerILb1ELb0ELb1ELi128EEEEEEEEEvNT_6ParamsE --------------------------
	.section	.nv.constant0._ZN7cutlass13device_kernelIN5flash19enable_sm80_to_sm89INS1_16FlashAttnFwdSm80INS1_25CollectiveMainloopFwdSm80ILi8ELi1ELb0EN4cute5tupleIJNS5_1CILi128EEENS7_ILi96EEENS7_ILi256EEEEEELi256ENS_10bfloat16_tEfNS_4arch4Sm80ELb1ELb0ELb1ELb1ELb0ELb0ELb1ELb0EEENS1_21CollectiveEpilogueFwdINS6_IJS8_SA_S9_EEENS6_IJNS7_ILi1EEESI_SI_EEESC_SE_Li256ELb1ELb1ELb0ELb0EEENS1_19SingleTileSchedulerILb1ELb0ELb1ELi128EEEEEEEEEvNT_6ParamsE,"a",@progbits
	.sectionflags	@""
	.align	4
.nv.constant0._ZN7cutlass13device_kernelIN5flash19enable_sm80_to_sm89INS1_16FlashAttnFwdSm80INS1_25CollectiveMainloopFwdSm80ILi8ELi1ELb0EN4cute5tupleIJNS5_1CILi128EEENS7_ILi96EEENS7_ILi256EEEEEELi256ENS_10bfloat16_tEfNS_4arch4Sm80ELb1ELb0ELb1ELb1ELb0ELb0ELb1ELb0EEENS1_21CollectiveEpilogueFwdINS6_IJS8_SA_S9_EEENS6_IJNS7_ILi1EEESI_SI_EEESC_SE_Li256ELb1ELb1ELb0ELb0EEENS1_19SingleTileSchedulerILb1ELb0ELb1ELi128EEEEEEEEEvNT_6ParamsE:
	.zero		1576


//--------------------- .nv.constant0._ZN7cutlass13device_kernelIN5flash19enable_sm80_to_sm89INS1_16FlashAttnFwdSm80INS1_25CollectiveMainloopFwdSm80ILi8ELi1ELb0EN4cute5tupleIJNS5_1CILi128EEENS7_ILi48EEENS7_ILi256EEEEEELi256ENS_10bfloat16_tEfNS_4arch4Sm80ELb1ELb0ELb1ELb1ELb0ELb1ELb1ELb0EEENS1_21CollectiveEpilogueFwdINS6_IJS8_SA_S9_EEENS6_IJNS7_ILi1EEESI_SI_EEESC_SE_Li256ELb1ELb1ELb0ELb0EEENS1_19SingleTileSchedulerILb1ELb0ELb1ELi128EEEEEEEEEvNT_6ParamsE --------------------------
	.section	.nv.constant0._ZN7cutlass13device_kernelIN5flash19enable_sm80_to_sm89INS1_16FlashAttnFwdSm80INS1_25CollectiveMainloopFwdSm80ILi8ELi1ELb0EN4cute5tupleIJNS5_1CILi128EEENS7_ILi48EEENS7_ILi256EEEEEELi256ENS_10bfloat16_tEfNS_4arch4Sm80ELb1ELb0ELb1ELb1ELb0ELb1ELb1ELb0EEENS1_21CollectiveEpilogueFwdINS6_IJS8_SA_S9_EEENS6_IJNS7_ILi1EEESI_SI_EEESC_SE_Li256ELb1ELb1ELb0ELb0EEENS1_19SingleTileSchedulerILb1ELb0ELb1ELi128EEEEEEEEEvNT_6ParamsE,"a",@progbits
	.sectionflags	@""
	.align	4
.nv.constant0._ZN7cutlass13device_kernelIN5flash19enable_sm80_to_sm89INS1_16FlashAttnFwdSm80INS1_25CollectiveMainloopFwdSm80ILi8ELi1ELb0EN4cute5tupleIJNS5_1CILi128EEENS7_ILi48EEENS7_ILi256EEEEEELi256ENS_10bfloat16_tEfNS_4arch4Sm80ELb1ELb0ELb1ELb1ELb0ELb1ELb1ELb0EEENS1_21CollectiveEpilogueFwdINS6_IJS8_SA_S9_EEENS6_IJNS7_ILi1EEESI_SI_EEESC_SE_Li256ELb1ELb1ELb0ELb0EEENS1_19SingleTileSchedulerILb1ELb0ELb1ELi128EEEEEEEEEvNT_6ParamsE:
	.zero		1576


//--------------------- SYMBOLS --------------------------

	.type		.nv.reservedSmem.offset0,@object
	.size		.nv.reservedSmem.offset0,0x4
